	.target	sm_103a

	.elftype	@"ET_EXEC"


//--------------------- .note.nv.tkinfo           --------------------------
	.section	.note.nv.tkinfo,"",@"SHT_NOTE"
	.sectionflags	@"SHF_NOTE_NV_TKINFO"
	.tkinfo
        /*0018*/ 	.word	0x00000002
        /*0030*/ 	.string	""
        /*0030*/ 	.string	"ptxas"
        /*0030*/ 	.string	"Cuda compilation tools, release 13.0, V13.0.88"
        /*0030*/ 	.string	"Build cuda_13.0.r13.0/compiler.36424714_0"
        /*0030*/ 	.string	"-arch sm_103a -m 64 "



//--------------------- .note.nv.cuinfo           --------------------------
	.section	.note.nv.cuinfo,"",@"SHT_NOTE"
	.sectionflags	@"SHF_NOTE_NV_CUINFO"
        /*0018*/ 	.short	0x0002
        /*001a*/ 	.short	0x0067
        /*001c*/ 	.short	0x0082
	.zero		2


//--------------------- .nv.info                  --------------------------
	.section	.nv.info,"",@"SHT_CUDA_INFO"
	.align	4


	//----- nvinfo : EIATTR_REGCOUNT
	.align		4
        /*0000*/ 	.byte	0x04, 0x2f
        /*0002*/ 	.short	(.L_12 - .L_11)
	.align		4
.L_11:
        /*0004*/ 	.word	index@(_ZN7cutlass13device_kernelIN5flash19enable_sm80_to_sm89INS1_16FlashAttnFwdSm80INS1_25CollectiveMainloopFwdSm80ILi4ELi1ELb0EN4cute5tupleIJNS5_1CILi128EEENS7_ILi80EEENS7_ILi64EEEEEELi64ENS_6half_tEfNS_4arch4Sm80ELb1ELb0ELb1ELb1ELb0ELb1ELb1ELb1EEENS1_21CollectiveEpilogueFwdINS6_IJS8_SA_S9_EEENS6_IJNS7_ILi1EEESI_SI_EEESC_SE_Li128ELb1ELb1ELb1ELb0EEENS1_36VarlenDynamicPersistentTileSchedulerILi128ELi80ELi128ELi128ELb1ELb1ELb0ELb1ELb1ELb1EEEEEEEEEvNT_6ParamsE)
        /*0008*/ 	.word	0x00000004


	//----- nvinfo : EIATTR_FRAME_SIZE
	.align		4
.L_12:
        /*000c*/ 	.byte	0x04, 0x11
        /*000e*/ 	.short	(.L_14 - .L_13)
	.align		4
.L_13:
        /*0010*/ 	.word	index@(_ZN7cutlass13device_kernelIN5flash19enable_sm80_to_sm89INS1_16FlashAttnFwdSm80INS1_25CollectiveMainloopFwdSm80ILi4ELi1ELb0EN4cute5tupleIJNS5_1CILi128EEENS7_ILi80EEENS7_ILi64EEEEEELi64ENS_6half_tEfNS_4arch4Sm80ELb1ELb0ELb1ELb1ELb0ELb1ELb1ELb1EEENS1_21CollectiveEpilogueFwdINS6_IJS8_SA_S9_EEENS6_IJNS7_ILi1EEESI_SI_EEESC_SE_Li128ELb1ELb1ELb1ELb0EEENS1_36VarlenDynamicPersistentTileSchedulerILi128ELi80ELi128ELi128ELb1ELb1ELb0ELb1ELb1ELb1EEEEEEEEEvNT_6ParamsE)
        /*0014*/ 	.word	0x00000000


	//----- nvinfo : EIATTR_REGCOUNT
	.align		4
.L_14:
        /*0018*/ 	.byte	0x04, 0x2f
        /*001a*/ 	.short	(.L_16 - .L_15)
	.align		4
.L_15:
        /*001c*/ 	.word	index@(_ZN7cutlass13device_kernelIN5flash19enable_sm80_to_sm89INS1_16FlashAttnFwdSm80INS1_25CollectiveMainloopFwdSm80ILi4ELi1ELb0EN4cute5tupleIJNS5_1CILi128EEENS7_ILi80EEENS7_ILi64EEEEEELi64ENS_6half_tEfNS_4arch4Sm80ELb1ELb0ELb1ELb1ELb0ELb0ELb1ELb1EEENS1_21CollectiveEpilogueFwdINS6_IJS8_SA_S9_EEENS6_IJNS7_ILi1EEESI_SI_EEESC_SE_Li128ELb1ELb1ELb1ELb0EEENS1_36VarlenDynamicPersistentTileSchedulerILi128ELi80ELi128ELi128ELb1ELb1ELb0ELb1ELb1ELb1EEEEEEEEEvNT_6ParamsE)
        /*0020*/ 	.word	0x00000004


	//----- nvinfo : EIATTR_FRAME_SIZE
	.align		4
.L_16:
        /*0024*/ 	.byte	0x04, 0x11
        /*0026*/ 	.short	(.L_18 - .L_17)
	.align		4
.L_17:
        /*0028*/ 	.word	index@(_ZN7cutlass13device_kernelIN5flash19enable_sm80_to_sm89INS1_16FlashAttnFwdSm80INS1_25CollectiveMainloopFwdSm80ILi4ELi1ELb0EN4cute5tupleIJNS5_1CILi128EEENS7_ILi80EEENS7_ILi64EEEEEELi64ENS_6half_tEfNS_4arch4Sm80ELb1ELb0ELb1ELb1ELb0ELb0ELb1ELb1EEENS1_21CollectiveEpilogueFwdINS6_IJS8_SA_S9_EEENS6_IJNS7_ILi1EEESI_SI_EEESC_SE_Li128ELb1ELb1ELb1ELb0EEENS1_36VarlenDynamicPersistentTileSchedulerILi128ELi80ELi128ELi128ELb1ELb1ELb0ELb1ELb1ELb1EEEEEEEEEvNT_6ParamsE)
        /*002c*/ 	.word	0x00000000


	//----- nvinfo : EIATTR_REGCOUNT
	.align		4
.L_18:
        /*0030*/ 	.byte	0x04, 0x2f
        /*0032*/ 	.short	(.L_20 - .L_19)
	.align		4
.L_19:
        /*0034*/ 	.word	index@(_ZN7cutlass13device_kernelIN5flash19enable_sm80_to_sm89INS1_16FlashAttnFwdSm80INS1_25CollectiveMainloopFwdSm80ILi4ELi1ELb0EN4cute5tupleIJNS5_1CILi128EEENS7_ILi112EEENS7_ILi64EEEEEELi64ENS_6half_tEfNS_4arch4Sm80ELb1ELb0ELb1ELb0ELb0ELb0ELb1ELb1EEENS1_21CollectiveEpilogueFwdINS6_IJS8_SA_S9_EEENS6_IJNS7_ILi1EEESI_SI_EEESC_SE_Li128ELb0ELb1ELb1ELb0EEENS1_30DynamicPersistentTileSchedulerILi128ELi128ELb1ELb1ELb0EEEEEEEEEvNT_6ParamsE)
        /*0038*/ 	.word	0x00000004


	//----- nvinfo : EIATTR_FRAME_SIZE
	.align		4
.L_20:
        /*003c*/ 	.byte	0x04, 0x11
        /*003e*/ 	.short	(.L_22 - .L_21)
	.align		4
.L_21:
        /*0040*/ 	.word	index@(_ZN7cutlass13device_kernelIN5flash19enable_sm80_to_sm89INS1_16FlashAttnFwdSm80INS1_25CollectiveMainloopFwdSm80ILi4ELi1ELb0EN4cute5tupleIJNS5_1CILi128EEENS7_ILi112EEENS7_ILi64EEEEEELi64ENS_6half_tEfNS_4arch4Sm80ELb1ELb0ELb1ELb0ELb0ELb0ELb1ELb1EEENS1_21CollectiveEpilogueFwdINS6_IJS8_SA_S9_EEENS6_IJNS7_ILi1EEESI_SI_EEESC_SE_Li128ELb0ELb1ELb1ELb0EEENS1_30DynamicPersistentTileSchedulerILi128ELi128ELb1ELb1ELb0EEEEEEEEEvNT_6ParamsE)
        /*0044*/ 	.word	0x00000000


	//----- nvinfo : EIATTR_REGCOUNT
	.align		4
.L_22:
        /*0048*/ 	.byte	0x04, 0x2f
        /*004a*/ 	.short	(.L_24 - .L_23)
	.align		4
.L_23:
        /*004c*/ 	.word	index@(_ZN7cutlass13device_kernelIN5flash19enable_sm80_to_sm89INS1_16FlashAttnFwdSm80INS1_25CollectiveMainloopFwdSm80ILi4ELi1ELb0EN4cute5tupleIJNS5_1CILi128EEENS7_ILi80EEENS7_ILi64EEEEEELi64ENS_6half_tEfNS_4arch4Sm80ELb0ELb1ELb1ELb1ELb0ELb1ELb1ELb1EEENS1_21CollectiveEpilogueFwdINS6_IJS8_SA_S9_EEENS6_IJNS7_ILi1EEESI_SI_EEESC_SE_Li128ELb1ELb1ELb1ELb0EEENS1_36VarlenDynamicPersistentTileSchedulerILi128ELi80ELi128ELi128ELb1ELb1ELb0ELb1ELb0ELb1EEEEEEEEEvNT_6ParamsE)
        /*0050*/ 	.word	0x00000004


	//----- nvinfo : EIATTR_FRAME_SIZE
	.align		4
.L_24:
        /*0054*/ 	.byte	0x04, 0x11
        /*0056*/ 	.short	(.L_26 - .L_25)
	.align		4
.L_25:
        /*0058*/ 	.word	index@(_ZN7cutlass13device_kernelIN5flash19enable_sm80_to_sm89INS1_16FlashAttnFwdSm80INS1_25CollectiveMainloopFwdSm80ILi4ELi1ELb0EN4cute5tupleIJNS5_1CILi128EEENS7_ILi80EEENS7_ILi64EEEEEELi64ENS_6half_tEfNS_4arch4Sm80ELb0ELb1ELb1ELb1ELb0ELb1ELb1ELb1EEENS1_21CollectiveEpilogueFwdINS6_IJS8_SA_S9_EEENS6_IJNS7_ILi1EEESI_SI_EEESC_SE_Li128ELb1ELb1ELb1ELb0EEENS1_36VarlenDynamicPersistentTileSchedulerILi128ELi80ELi128ELi128ELb1ELb1ELb0ELb1ELb0ELb1EEEEEEEEEvNT_6ParamsE)
        /*005c*/ 	.word	0x00000000


	//----- nvinfo : EIATTR_REGCOUNT
	.align		4
.L_26:
        /*0060*/ 	.byte	0x04, 0x2f
        /*0062*/ 	.short	(.L_28 - .L_27)
	.align		4
.L_27:
        /*0064*/ 	.word	index@(_ZN7cutlass13device_kernelIN5flash19enable_sm80_to_sm89INS1_16FlashAttnFwdSm80INS1_25CollectiveMainloopFwdSm80ILi4ELi1ELb0EN4cute5tupleIJNS5_1CILi128EEENS7_ILi80EEENS7_ILi64EEEEEELi64ENS_6half_tEfNS_4arch4Sm80ELb0ELb1ELb1ELb1ELb0ELb0ELb1ELb1EEENS1_21CollectiveEpilogueFwdINS6_IJS8_SA_S9_EEENS6_IJNS7_ILi1EEESI_SI_EEESC_SE_Li128ELb1ELb1ELb1ELb0EEENS1_36VarlenDynamicPersistentTileSchedulerILi128ELi80ELi128ELi128ELb1ELb1ELb0ELb1ELb0ELb1EEEEEEEEEvNT_6ParamsE)
        /*0068*/ 	.word	0x00000004


	//----- nvinfo : EIATTR_FRAME_SIZE
	.align		4
.L_28:
        /*006c*/ 	.byte	0x04, 0x11
        /*006e*/ 	.short	(.L_30 - .L_29)
	.align		4
.L_29:
        /*0070*/ 	.word	index@(_ZN7cutlass13device_kernelIN5flash19enable_sm80_to_sm89INS1_16FlashAttnFwdSm80INS1_25CollectiveMainloopFwdSm80ILi4ELi1ELb0EN4cute5tupleIJNS5_1CILi128EEENS7_ILi80EEENS7_ILi64EEEEEELi64ENS_6half_tEfNS_4arch4Sm80ELb0ELb1ELb1ELb1ELb0ELb0ELb1ELb1EEENS1_21CollectiveEpilogueFwdINS6_IJS8_SA_S9_EEENS6_IJNS7_ILi1EEESI_SI_EEESC_SE_Li128ELb1ELb1ELb1ELb0EEENS1_36VarlenDynamicPersistentTileSchedulerILi128ELi80ELi128ELi128ELb1ELb1ELb0ELb1ELb0ELb1EEEEEEEEEvNT_6ParamsE)
        /*0074*/ 	.word	0x00000000


	//----- nvinfo : EIATTR_REGCOUNT
	.align		4
.L_30:
        /*0078*/ 	.byte	0x04, 0x2f
        /*007a*/ 	.short	(.L_32 - .L_31)
	.align		4
.L_31:
        /*007c*/ 	.word	index@(_ZN7cutlass13device_kernelIN5flash19enable_sm80_to_sm89INS1_16FlashAttnFwdSm80INS1_25CollectiveMainloopFwdSm80ILi4ELi1ELb0EN4cute5tupleIJNS5_1CILi128EEENS7_ILi96EEENS7_ILi64EEEEEELi64ENS_6half_tEfNS_4arch4Sm80ELb0ELb1ELb1ELb0ELb0ELb0ELb1ELb1EEENS1_21CollectiveEpilogueFwdINS6_IJS8_SA_S9_EEENS6_IJNS7_ILi1EEESI_SI_EEESC_SE_Li128ELb0ELb1ELb1ELb0EEENS1_19SingleTileSchedulerILb0ELb1ELb1ELi128EEEEEEEEEvNT_6ParamsE)
        /*0080*/ 	.word	0x00000004


	//----- nvinfo : EIATTR_FRAME_SIZE
	.align		4
.L_32:
        /*0084*/ 	.byte	0x04, 0x11
        /*0086*/ 	.short	(.L_34 - .L_33)
	.align		4
.L_33:
        /*0088*/ 	.word	index@(_ZN7cutlass13device_kernelIN5flash19enable_sm80_to_sm89INS1_16FlashAttnFwdSm80INS1_25CollectiveMainloopFwdSm80ILi4ELi1ELb0EN4cute5tupleIJNS5_1CILi128EEENS7_ILi96EEENS7_ILi64EEEEEELi64ENS_6half_tEfNS_4arch4Sm80ELb0ELb1ELb1ELb0ELb0ELb0ELb1ELb1EEENS1_21CollectiveEpilogueFwdINS6_IJS8_SA_S9_EEENS6_IJNS7_ILi1EEESI_SI_EEESC_SE_Li128ELb0ELb1ELb1ELb0EEENS1_19SingleTileSchedulerILb0ELb1ELb1ELi128EEEEEEEEEvNT_6ParamsE)
        /*008c*/ 	.word	0x00000000


	//----- nvinfo : EIATTR_REGCOUNT
	.align		4
.L_34:
        /*0090*/ 	.byte	0x04, 0x2f
        /*0092*/ 	.short	(.L_36 - .L_35)
	.align		4
.L_35:
        /*0094*/ 	.word	index@(_ZN7cutlass13device_kernelIN5flash19enable_sm80_to_sm89INS1_16FlashAttnFwdSm80INS1_25CollectiveMainloopFwdSm80ILi4ELi1ELb0EN4cute5tupleIJNS5_1CILi128EEENS7_ILi80EEENS7_ILi64EEEEEELi64ENS_6half_tEfNS_4arch4Sm80ELb0ELb0ELb1ELb1ELb0ELb1ELb1ELb1EEENS1_21CollectiveEpilogueFwdINS6_IJS8_SA_S9_EEENS6_IJNS7_ILi1EEESI_SI_EEESC_SE_Li128ELb1ELb1ELb1ELb0EEENS1_36VarlenDynamicPersistentTileSchedulerILi128ELi80ELi128ELi128ELb1ELb1ELb0ELb0ELb1ELb1EEEEEEEEEvNT_6ParamsE)
        /*0098*/ 	.word	0x00000004


	//----- nvinfo : EIATTR_FRAME_SIZE
	.align		4
.L_36:
        /*009c*/ 	.byte	0x04, 0x11
        /*009e*/ 	.short	(.L_38 - .L_37)
	.align		4
.L_37:
        /*00a0*/ 	.word	index@(_ZN7cutlass13device_kernelIN5flash19enable_sm80_to_sm89INS1_16FlashAttnFwdSm80INS1_25CollectiveMainloopFwdSm80ILi4ELi1ELb0EN4cute5tupleIJNS5_1CILi128EEENS7_ILi80EEENS7_ILi64EEEEEELi64ENS_6half_tEfNS_4arch4Sm80ELb0ELb0ELb1ELb1ELb0ELb1ELb1ELb1EEENS1_21CollectiveEpilogueFwdINS6_IJS8_SA_S9_EEENS6_IJNS7_ILi1EEESI_SI_EEESC_SE_Li128ELb1ELb1ELb1ELb0EEENS1_36VarlenDynamicPersistentTileSchedulerILi128ELi80ELi128ELi128ELb1ELb1ELb0ELb0ELb1ELb1EEEEEEEEEvNT_6ParamsE)
        /*00a4*/ 	.word	0x00000000


	//----- nvinfo : EIATTR_REGCOUNT
	.align		4
.L_38:
        /*00a8*/ 	.byte	0x04, 0x2f
        /*00aa*/ 	.short	(.L_40 - .L_39)
	.align		4
.L_39:
        /*00ac*/ 	.word	index@(_ZN7cutlass13device_kernelIN5flash19enable_sm80_to_sm89INS1_16FlashAttnFwdSm80INS1_25CollectiveMainloopFwdSm80ILi4ELi1ELb0EN4cute5tupleIJNS5_1CILi128EEENS7_ILi80EEENS7_ILi64EEEEEELi64ENS_6half_tEfNS_4arch4Sm80ELb0ELb0ELb1ELb1ELb0ELb0ELb1ELb1EEENS1_21CollectiveEpilogueFwdINS6_IJS8_SA_S9_EEENS6_IJNS7_ILi1EEESI_SI_EEESC_SE_Li128ELb1ELb1ELb1ELb0EEENS1_36VarlenDynamicPersistentTileSchedulerILi128ELi80ELi128ELi128ELb1ELb1ELb0ELb0ELb1ELb1EEEEEEEEEvNT_6ParamsE)
        /*00b0*/ 	.word	0x00000004


	//----- nvinfo : EIATTR_FRAME_SIZE
	.align		4
.L_40:
        /*00b4*/ 	.byte	0x04, 0x11
        /*00b6*/ 	.short	(.L_42 - .L_41)
	.align		4
.L_41:
        /*00b8*/ 	.word	index@(_ZN7cutlass13device_kernelIN5flash19enable_sm80_to_sm89INS1_16FlashAttnFwdSm80INS1_25CollectiveMainloopFwdSm80ILi4ELi1ELb0EN4cute5tupleIJNS5_1CILi128EEENS7_ILi80EEENS7_ILi64EEEEEELi64ENS_6half_tEfNS_4arch4Sm80ELb0ELb0ELb1ELb1ELb0ELb0ELb1ELb1EEENS1_21CollectiveEpilogueFwdINS6_IJS8_SA_S9_EEENS6_IJNS7_ILi1EEESI_SI_EEESC_SE_Li128ELb1ELb1ELb1ELb0EEENS1_36VarlenDynamicPersistentTileSchedulerILi128ELi80ELi128ELi128ELb1ELb1ELb0ELb0ELb1ELb1EEEEEEEEEvNT_6ParamsE)
        /*00bc*/ 	.word	0x00000000


	//----- nvinfo : EIATTR_REGCOUNT
	.align		4
.L_42:
        /*00c0*/ 	.byte	0x04, 0x2f
        /*00c2*/ 	.short	(.L_44 - .L_43)
	.align		4
.L_43:
        /*00c4*/ 	.word	index@(_ZN7cutlass13device_kernelIN5flash19enable_sm80_to_sm89INS1_16FlashAttnFwdSm80INS1_25CollectiveMainloopFwdSm80ILi4ELi1ELb0EN4cute5tupleIJNS5_1CILi128EEENS7_ILi112EEENS7_ILi64EEEEEELi64ENS_6half_tEfNS_4arch4Sm80ELb0ELb0ELb1ELb0ELb0ELb0ELb1ELb1EEENS1_21CollectiveEpilogueFwdINS6_IJS8_SA_S9_EEENS6_IJNS7_ILi1EEESI_SI_EEESC_SE_Li128ELb0ELb1ELb1ELb0EEENS1_19SingleTileSchedulerILb0ELb1ELb1ELi128EEEEEEEEEvNT_6ParamsE)
        /*00c8*/ 	.word	0x00000004


	//----- nvinfo : EIATTR_FRAME_SIZE
	.align		4
.L_44:
        /*00cc*/ 	.byte	0x04, 0x11
        /*00ce*/ 	.short	(.L_46 - .L_45)
	.align		4
.L_45:
        /*00d0*/ 	.word	index@(_ZN7cutlass13device_kernelIN5flash19enable_sm80_to_sm89INS1_16FlashAttnFwdSm80INS1_25CollectiveMainloopFwdSm80ILi4ELi1ELb0EN4cute5tupleIJNS5_1CILi128EEENS7_ILi112EEENS7_ILi64EEEEEELi64ENS_6half_tEfNS_4arch4Sm80ELb0ELb0ELb1ELb0ELb0ELb0ELb1ELb1EEENS1_21CollectiveEpilogueFwdINS6_IJS8_SA_S9_EEENS6_IJNS7_ILi1EEESI_SI_EEESC_SE_Li128ELb0ELb1ELb1ELb0EEENS1_19SingleTileSchedulerILb0ELb1ELb1ELi128EEEEEEEEEvNT_6ParamsE)
        /*00d4*/ 	.word	0x00000000


	//----- nvinfo : EIATTR_MIN_STACK_SIZE
	.align		4
.L_46:
        /*00d8*/ 	.byte	0x04, 0x12
        /*00da*/ 	.short	(.L_48 - .L_47)
	.align		4
.L_47:
        /*00dc*/ 	.word	index@(_ZN7cutlass13device_kernelIN5flash19enable_sm80_to_sm89INS1_16FlashAttnFwdSm80INS1_25CollectiveMainloopFwdSm80ILi4ELi1ELb0EN4cute5tupleIJNS5_1CILi128EEENS7_ILi112EEENS7_ILi64EEEEEELi64ENS_6half_tEfNS_4arch4Sm80ELb0ELb0ELb1ELb0ELb0ELb0ELb1ELb1EEENS1_21CollectiveEpilogueFwdINS6_IJS8_SA_S9_EEENS6_IJNS7_ILi1EEESI_SI_EEESC_SE_Li128ELb0ELb1ELb1ELb0EEENS1_19SingleTileSchedulerILb0ELb1ELb1ELi128EEEEEEEEEvNT_6ParamsE)
        /*00e0*/ 	.word	0x00000000


	//----- nvinfo : EIATTR_MIN_STACK_SIZE
	.align		4
.L_48:
        /*00e4*/ 	.byte	0x04, 0x12
        /*00e6*/ 	.short	(.L_50 - .L_49)
	.align		4
.L_49:
        /*00e8*/ 	.word	index@(_ZN7cutlass13device_kernelIN5flash19enable_sm80_to_sm89INS1_16FlashAttnFwdSm80INS1_25CollectiveMainloopFwdSm80ILi4ELi1ELb0EN4cute5tupleIJNS5_1CILi128EEENS7_ILi80EEENS7_ILi64EEEEEELi64ENS_6half_tEfNS_4arch4Sm80ELb0ELb0ELb1ELb1ELb0ELb0ELb1ELb1EEENS1_21CollectiveEpilogueFwdINS6_IJS8_SA_S9_EEENS6_IJNS7_ILi1EEESI_SI_EEESC_SE_Li128ELb1ELb1ELb1ELb0EEENS1_36VarlenDynamicPersistentTileSchedulerILi128ELi80ELi128ELi128ELb1ELb1ELb0ELb0ELb1ELb1EEEEEEEEEvNT_6ParamsE)
        /*00ec*/ 	.word	0x00000000


	//----- nvinfo : EIATTR_MIN_STACK_SIZE
	.align		4
.L_50:
        /*00f0*/ 	.byte	0x04, 0x12
        /*00f2*/ 	.short	(.L_52 - .L_51)
	.align		4
.L_51:
        /*00f4*/ 	.word	index@(_ZN7cutlass13device_kernelIN5flash19enable_sm80_to_sm89INS1_16FlashAttnFwdSm80INS1_25CollectiveMainloopFwdSm80ILi4ELi1ELb0EN4cute5tupleIJNS5_1CILi128EEENS7_ILi80EEENS7_ILi64EEEEEELi64ENS_6half_tEfNS_4arch4Sm80ELb0ELb0ELb1ELb1ELb0ELb1ELb1ELb1EEENS1_21CollectiveEpilogueFwdINS6_IJS8_SA_S9_EEENS6_IJNS7_ILi1EEESI_SI_EEESC_SE_Li128ELb1ELb1ELb1ELb0EEENS1_36VarlenDynamicPersistentTileSchedulerILi128ELi80ELi128ELi128ELb1ELb1ELb0ELb0ELb1ELb1EEEEEEEEEvNT_6ParamsE)
        /*00f8*/ 	.word	0x00000000


	//----- nvinfo : EIATTR_MIN_STACK_SIZE
	.align		4
.L_52:
        /*00fc*/ 	.byte	0x04, 0x12
        /*00fe*/ 	.short	(.L_54 - .L_53)
	.align		4
.L_53:
        /*0100*/ 	.word	index@(_ZN7cutlass13device_kernelIN5flash19enable_sm80_to_sm89INS1_16FlashAttnFwdSm80INS1_25CollectiveMainloopFwdSm80ILi4ELi1ELb0EN4cute5tupleIJNS5_1CILi128EEENS7_ILi96EEENS7_ILi64EEEEEELi64ENS_6half_tEfNS_4arch4Sm80ELb0ELb1ELb1ELb0ELb0ELb0ELb1ELb1EEENS1_21CollectiveEpilogueFwdINS6_IJS8_SA_S9_EEENS6_IJNS7_ILi1EEESI_SI_EEESC_SE_Li128ELb0ELb1ELb1ELb0EEENS1_19SingleTileSchedulerILb0ELb1ELb1ELi128EEEEEEEEEvNT_6ParamsE)
        /*0104*/ 	.word	0x00000000


	//----- nvinfo : EIATTR_MIN_STACK_SIZE
	.align		4
.L_54:
        /*0108*/ 	.byte	0x04, 0x12
        /*010a*/ 	.short	(.L_56 - .L_55)
	.align		4
.L_55:
        /*010c*/ 	.word	index@(_ZN7cutlass13device_kernelIN5flash19enable_sm80_to_sm89INS1_16FlashAttnFwdSm80INS1_25CollectiveMainloopFwdSm80ILi4ELi1ELb0EN4cute5tupleIJNS5_1CILi128EEENS7_ILi80EEENS7_ILi64EEEEEELi64ENS_6half_tEfNS_4arch4Sm80ELb0ELb1ELb1ELb1ELb0ELb0ELb1ELb1EEENS1_21CollectiveEpilogueFwdINS6_IJS8_SA_S9_EEENS6_IJNS7_ILi1EEESI_SI_EEESC_SE_Li128ELb1ELb1ELb1ELb0EEENS1_36VarlenDynamicPersistentTileSchedulerILi128ELi80ELi128ELi128ELb1ELb1ELb0ELb1ELb0ELb1EEEEEEEEEvNT_6ParamsE)
        /*0110*/ 	.word	0x00000000


	//----- nvinfo : EIATTR_MIN_STACK_SIZE
	.align		4
.L_56:
        /*0114*/ 	.byte	0x04, 0x12
        /*0116*/ 	.short	(.L_58 - .L_57)
	.align		4
.L_57:
        /*0118*/ 	.word	index@(_ZN7cutlass13device_kernelIN5flash19enable_sm80_to_sm89INS1_16FlashAttnFwdSm80INS1_25CollectiveMainloopFwdSm80ILi4ELi1ELb0EN4cute5tupleIJNS5_1CILi128EEENS7_ILi80EEENS7_ILi64EEEEEELi64ENS_6half_tEfNS_4arch4Sm80ELb0ELb1ELb1ELb1ELb0ELb1ELb1ELb1EEENS1_21CollectiveEpilogueFwdINS6_IJS8_SA_S9_EEENS6_IJNS7_ILi1EEESI_SI_EEESC_SE_Li128ELb1ELb1ELb1ELb0EEENS1_36VarlenDynamicPersistentTileSchedulerILi128ELi80ELi128ELi128ELb1ELb1ELb0ELb1ELb0ELb1EEEEEEEEEvNT_6ParamsE)
        /*011c*/ 	.word	0x00000000


	//----- nvinfo : EIATTR_MIN_STACK_SIZE
	.align		4
.L_58:
        /*0120*/ 	.byte	0x04, 0x12
        /*0122*/ 	.short	(.L_60 - .L_59)
	.align		4
.L_59:
        /*0124*/ 	.word	index@(_ZN7cutlass13device_kernelIN5flash19enable_sm80_to_sm89INS1_16FlashAttnFwdSm80INS1_25CollectiveMainloopFwdSm80ILi4ELi1ELb0EN4cute5tupleIJNS5_1CILi128EEENS7_ILi112EEENS7_ILi64EEEEEELi64ENS_6half_tEfNS_4arch4Sm80ELb1ELb0ELb1ELb0ELb0ELb0ELb1ELb1EEENS1_21CollectiveEpilogueFwdINS6_IJS8_SA_S9_EEENS6_IJNS7_ILi1EEESI_SI_EEESC_SE_Li128ELb0ELb1ELb1ELb0EEENS1_30DynamicPersistentTileSchedulerILi128ELi128ELb1ELb1ELb0EEEEEEEEEvNT_6ParamsE)
        /*0128*/ 	.word	0x00000000


	//----- nvinfo : EIATTR_MIN_STACK_SIZE
	.align		4
.L_60:
        /*012c*/ 	.byte	0x04, 0x12
        /*012e*/ 	.short	(.L_62 - .L_61)
	.align		4
.L_61:
        /*0130*/ 	.word	index@(_ZN7cutlass13device_kernelIN5flash19enable_sm80_to_sm89INS1_16FlashAttnFwdSm80INS1_25CollectiveMainloopFwdSm80ILi4ELi1ELb0EN4cute5tupleIJNS5_1CILi128EEENS7_ILi80EEENS7_ILi64EEEEEELi64ENS_6half_tEfNS_4arch4Sm80ELb1ELb0ELb1ELb1ELb0ELb0ELb1ELb1EEENS1_21CollectiveEpilogueFwdINS6_IJS8_SA_S9_EEENS6_IJNS7_ILi1EEESI_SI_EEESC_SE_Li128ELb1ELb1ELb1ELb0EEENS1_36VarlenDynamicPersistentTileSchedulerILi128ELi80ELi128ELi128ELb1ELb1ELb0ELb1ELb1ELb1EEEEEEEEEvNT_6ParamsE)
        /*0134*/ 	.word	0x00000000


	//----- nvinfo : EIATTR_MIN_STACK_SIZE
	.align		4
.L_62:
        /*0138*/ 	.byte	0x04, 0x12
        /*013a*/ 	.short	(.L_64 - .L_63)
	.align		4
.L_63:
        /*013c*/ 	.word	index@(_ZN7cutlass13device_kernelIN5flash19enable_sm80_to_sm89INS1_16FlashAttnFwdSm80INS1_25CollectiveMainloopFwdSm80ILi4ELi1ELb0EN4cute5tupleIJNS5_1CILi128EEENS7_ILi80EEENS7_ILi64EEEEEELi64ENS_6half_tEfNS_4arch4Sm80ELb1ELb0ELb1ELb1ELb0ELb1ELb1ELb1EEENS1_21CollectiveEpilogueFwdINS6_IJS8_SA_S9_EEENS6_IJNS7_ILi1EEESI_SI_EEESC_SE_Li128ELb1ELb1ELb1ELb0EEENS1_36VarlenDynamicPersistentTileSchedulerILi128ELi80ELi128ELi128ELb1ELb1ELb0ELb1ELb1ELb1EEEEEEEEEvNT_6ParamsE)
        /*0140*/ 	.word	0x00000000
.L_64:


//--------------------- .nv.compat                --------------------------
	.section	.nv.compat,"",@"SHT_CUDA_COMPAT_INFO"
	.align	4
        /*0000*/ 	.byte	0x02, 0x09, 0x01, 0x00, 0x02, 0x02, 0x01, 0x00, 0x02, 0x05, 0x05, 0x00, 0x03, 0x07, 0x01, 0x01
        /*0010*/ 	.byte	0x02, 0x03, 0x00, 0x00, 0x02, 0x06, 0x01, 0x00, 0x04, 0x0b, 0x08, 0x00, 0x00, 0x00, 0x00, 0x00
        /*0020*/ 	.byte	0x00, 0x00, 0x00, 0x00


//--------------------- .nv.info._ZN7cutlass13device_kernelIN5flash19enable_sm80_to_sm89INS1_16FlashAttnFwdSm80INS1_25CollectiveMainloopFwdSm80ILi4ELi1ELb0EN4cute5tupleIJNS5_1CILi128EEENS7_ILi112EEENS7_ILi64EEEEEELi64ENS_6half_tEfNS_4arch4Sm80ELb0ELb0ELb1ELb0ELb0ELb0ELb1ELb1EEENS1_21CollectiveEpilogueFwdINS6_IJS8_SA_S9_EEENS6_IJNS7_ILi1EEESI_SI_EEESC_SE_Li128ELb0ELb1ELb1ELb0EEENS1_19SingleTileSchedulerILb0ELb1ELb1ELi128EEEEEEEEEvNT_6ParamsE --------------------------
	.section	.nv.info._ZN7cutlass13device_kernelIN5flash19enable_sm80_to_sm89INS1_16FlashAttnFwdSm80INS1_25CollectiveMainloopFwdSm80ILi4ELi1ELb0EN4cute5tupleIJNS5_1CILi128EEENS7_ILi112EEENS7_ILi64EEEEEELi64ENS_6half_tEfNS_4arch4Sm80ELb0ELb0ELb1ELb0ELb0ELb0ELb1ELb1EEENS1_21CollectiveEpilogueFwdINS6_IJS8_SA_S9_EEENS6_IJNS7_ILi1EEESI_SI_EEESC_SE_Li128ELb0ELb1ELb1ELb0EEENS1_19SingleTileSchedulerILb0ELb1ELb1ELi128EEEEEEEEEvNT_6ParamsE,"",@"SHT_CUDA_INFO"
	.sectionflags	@""
	.align	4


	//----- nvinfo : EIATTR_CUDA_API_VERSION
	.align		4
        /*0000*/ 	.byte	0x04, 0x37
        /*0002*/ 	.short	(.L_66 - .L_65)
.L_65:
        /*0004*/ 	.word	0x00000082


	//----- nvinfo : EIATTR_KPARAM_INFO
	.align		4
.L_66:
        /*0008*/ 	.byte	0x04, 0x17
        /*000a*/ 	.short	(.L_68 - .L_67)
.L_67:
        /*000c*/ 	.word	0x00000000
        /*0010*/ 	.short	0x0000
        /*0012*/ 	.short	0x0000
        /*0014*/ 	.byte	0x00, 0xf0, 0x61, 0x10


	//----- nvinfo : EIATTR_SPARSE_MMA_MASK
	.align		4
.L_68:
        /*0018*/ 	.byte	0x03, 0x50
        /*001a*/ 	.short	0x0000


	//----- nvinfo : EIATTR_MAXREG_COUNT
	.align		4
        /*001c*/ 	.byte	0x03, 0x1b
        /*001e*/ 	.short	0x00ff


	//----- nvinfo : EIATTR_MERCURY_ISA_VERSION
	.align		4
        /*0020*/ 	.byte	0x03, 0x5f
        /*0022*/ 	.short	0x0101


	//----- nvinfo : EIATTR_VRC_CTA_INIT_COUNT
	.align		4
        /*0024*/ 	.byte	0x02, 0x4a
	.zero		1
	.zero		1


	//----- nvinfo : EIATTR_EXIT_INSTR_OFFSETS
	.align		4
        /*0028*/ 	.byte	0x04, 0x1c
        /*002a*/ 	.short	(.L_70 - .L_69)


	//   ....[0]....
.L_69:
        /*002c*/ 	.word	0x00000010


	//----- nvinfo : EIATTR_MAX_THREADS
	.align		4
.L_70:
        /*0030*/ 	.byte	0x04, 0x05
        /*0032*/ 	.short	(.L_72 - .L_71)
.L_71:
        /*0034*/ 	.word	0x00000080
        /*0038*/ 	.word	0x00000001
        /*003c*/ 	.word	0x00000001


	//----- nvinfo : EIATTR_CBANK_PARAM_SIZE
	.align		4
.L_72:
        /*0040*/ 	.byte	0x03, 0x19
        /*0042*/ 	.short	0x0418


	//----- nvinfo : EIATTR_PARAM_CBANK
	.align		4
        /*0044*/ 	.byte	0x04, 0x0a
        /*0046*/ 	.short	(.L_74 - .L_73)
	.align		4
.L_73:
        /*0048*/ 	.word	index@(.nv.constant0._ZN7cutlass13device_kernelIN5flash19enable_sm80_to_sm89INS1_16FlashAttnFwdSm80INS1_25CollectiveMainloopFwdSm80ILi4ELi1ELb0EN4cute5tupleIJNS5_1CILi128EEENS7_ILi112EEENS7_ILi64EEEEEELi64ENS_6half_tEfNS_4arch4Sm80ELb0ELb0ELb1ELb0ELb0ELb0ELb1ELb1EEENS1_21CollectiveEpilogueFwdINS6_IJS8_SA_S9_EEENS6_IJNS7_ILi1EEESI_SI_EEESC_SE_Li128ELb0ELb1ELb1ELb0EEENS1_19SingleTileSchedulerILb0ELb1ELb1ELi128EEEEEEEEEvNT_6ParamsE)
        /*004c*/ 	.short	0x0380
        /*004e*/ 	.short	0x0418


	//----- nvinfo : EIATTR_SW_WAR
	.align		4
.L_74:
        /*0050*/ 	.byte	0x04, 0x36
        /*0052*/ 	.short	(.L_76 - .L_75)
.L_75:
        /*0054*/ 	.word	0x00000008
.L_76:


//--------------------- .nv.info._ZN7cutlass13device_kernelIN5flash19enable_sm80_to_sm89INS1_16FlashAttnFwdSm80INS1_25CollectiveMainloopFwdSm80ILi4ELi1ELb0EN4cute5tupleIJNS5_1CILi128EEENS7_ILi80EEENS7_ILi64EEEEEELi64ENS_6half_tEfNS_4arch4Sm80ELb0ELb0ELb1ELb1ELb0ELb0ELb1ELb1EEENS1_21CollectiveEpilogueFwdINS6_IJS8_SA_S9_EEENS6_IJNS7_ILi1EEESI_SI_EEESC_SE_Li128ELb1ELb1ELb1ELb0EEENS1_36VarlenDynamicPersistentTileSchedulerILi128ELi80ELi128ELi128ELb1ELb1ELb0ELb0ELb1ELb1EEEEEEEEEvNT_6ParamsE --------------------------
	.section	.nv.info._ZN7cutlass13device_kernelIN5flash19enable_sm80_to_sm89INS1_16FlashAttnFwdSm80INS1_25CollectiveMainloopFwdSm80ILi4ELi1ELb0EN4cute5tupleIJNS5_1CILi128EEENS7_ILi80EEENS7_ILi64EEEEEELi64ENS_6half_tEfNS_4arch4Sm80ELb0ELb0ELb1ELb1ELb0ELb0ELb1ELb1EEENS1_21CollectiveEpilogueFwdINS6_IJS8_SA_S9_EEENS6_IJNS7_ILi1EEESI_SI_EEESC_SE_Li128ELb1ELb1ELb1ELb0EEENS1_36VarlenDynamicPersistentTileSchedulerILi128ELi80ELi128ELi128ELb1ELb1ELb0ELb0ELb1ELb1EEEEEEEEEvNT_6ParamsE,"",@"SHT_CUDA_INFO"
	.sectionflags	@""
	.align	4


	//----- nvinfo : EIATTR_CUDA_API_VERSION
	.align		4
        /*0000*/ 	.byte	0x04, 0x37
        /*0002*/ 	.short	(.L_78 - .L_77)
.L_77:
        /*0004*/ 	.word	0x00000082


	//----- nvinfo : EIATTR_KPARAM_INFO
	.align		4
.L_78:
        /*0008*/ 	.byte	0x04, 0x17
        /*000a*/ 	.short	(.L_80 - .L_79)
.L_79:
        /*000c*/ 	.word	0x00000000
        /*0010*/ 	.short	0x0000
        /*0012*/ 	.short	0x0000
        /*0014*/ 	.byte	0x00, 0xf0, 0xe1, 0x10


	//----- nvinfo : EIATTR_SPARSE_MMA_MASK
	.align		4
.L_80:
        /*0018*/ 	.byte	0x03, 0x50
        /*001a*/ 	.short	0x0000


	//----- nvinfo : EIATTR_MAXREG_COUNT
	.align		4
        /*001c*/ 	.byte	0x03, 0x1b
        /*001e*/ 	.short	0x00ff


	//----- nvinfo : EIATTR_MERCURY_ISA_VERSION
	.align		4
        /*0020*/ 	.byte	0x03, 0x5f
        /*0022*/ 	.short	0x0101


	//----- nvinfo : EIATTR_VRC_CTA_INIT_COUNT
	.align		4
        /*0024*/ 	.byte	0x02, 0x4a
	.zero		1
	.zero		1


	//----- nvinfo : EIATTR_EXIT_INSTR_OFFSETS
	.align		4
        /*0028*/ 	.byte	0x04, 0x1c
        /*002a*/ 	.short	(.L_82 - .L_81)


	//   ....[0]....
.L_81:
        /*002c*/ 	.word	0x00000010


	//----- nvinfo : EIATTR_MAX_THREADS
	.align		4
.L_82:
        /*0030*/ 	.byte	0x04, 0x05
        /*0032*/ 	.short	(.L_84 - .L_83)
.L_83:
        /*0034*/ 	.word	0x00000080
        /*0038*/ 	.word	0x00000001
        /*003c*/ 	.word	0x00000001


	//----- nvinfo : EIATTR_CBANK_PARAM_SIZE
	.align		4
.L_84:
        /*0040*/ 	.byte	0x03, 0x19
        /*0042*/ 	.short	0x0438


	//----- nvinfo : EIATTR_PARAM_CBANK
	.align		4
        /*0044*/ 	.byte	0x04, 0x0a
        /*0046*/ 	.short	(.L_86 - .L_85)
	.align		4
.L_85:
        /*0048*/ 	.word	index@(.nv.constant0._ZN7cutlass13device_kernelIN5flash19enable_sm80_to_sm89INS1_16FlashAttnFwdSm80INS1_25CollectiveMainloopFwdSm80ILi4ELi1ELb0EN4cute5tupleIJNS5_1CILi128EEENS7_ILi80EEENS7_ILi64EEEEEELi64ENS_6half_tEfNS_4arch4Sm80ELb0ELb0ELb1ELb1ELb0ELb0ELb1ELb1EEENS1_21CollectiveEpilogueFwdINS6_IJS8_SA_S9_EEENS6_IJNS7_ILi1EEESI_SI_EEESC_SE_Li128ELb1ELb1ELb1ELb0EEENS1_36VarlenDynamicPersistentTileSchedulerILi128ELi80ELi128ELi128ELb1ELb1ELb0ELb0ELb1ELb1EEEEEEEEEvNT_6ParamsE)
        /*004c*/ 	.short	0x0380
        /*004e*/ 	.short	0x0438


	//----- nvinfo : EIATTR_SW_WAR
	.align		4
.L_86:
        /*0050*/ 	.byte	0x04, 0x36
        /*0052*/ 	.short	(.L_88 - .L_87)
.L_87:
        /*0054*/ 	.word	0x00000008
.L_88:


//--------------------- .nv.info._ZN7cutlass13device_kernelIN5flash19enable_sm80_to_sm89INS1_16FlashAttnFwdSm80INS1_25CollectiveMainloopFwdSm80ILi4ELi1ELb0EN4cute5tupleIJNS5_1CILi128EEENS7_ILi80EEENS7_ILi64EEEEEELi64ENS_6half_tEfNS_4arch4Sm80ELb0ELb0ELb1ELb1ELb0ELb1ELb1ELb1EEENS1_21CollectiveEpilogueFwdINS6_IJS8_SA_S9_EEENS6_IJNS7_ILi1EEESI_SI_EEESC_SE_Li128ELb1ELb1ELb1ELb0EEENS1_36VarlenDynamicPersistentTileSchedulerILi128ELi80ELi128ELi128ELb1ELb1ELb0ELb0ELb1ELb1EEEEEEEEEvNT_6ParamsE --------------------------
	.section	.nv.info._ZN7cutlass13device_kernelIN5flash19enable_sm80_to_sm89INS1_16FlashAttnFwdSm80INS1_25CollectiveMainloopFwdSm80ILi4ELi1ELb0EN4cute5tupleIJNS5_1CILi128EEENS7_ILi80EEENS7_ILi64EEEEEELi64ENS_6half_tEfNS_4arch4Sm80ELb0ELb0ELb1ELb1ELb0ELb1ELb1ELb1EEENS1_21CollectiveEpilogueFwdINS6_IJS8_SA_S9_EEENS6_IJNS7_ILi1EEESI_SI_EEESC_SE_Li128ELb1ELb1ELb1ELb0EEENS1_36VarlenDynamicPersistentTileSchedulerILi128ELi80ELi128ELi128ELb1ELb1ELb0ELb0ELb1ELb1EEEEEEEEEvNT_6ParamsE,"",@"SHT_CUDA_INFO"
	.sectionflags	@""
	.align	4


	//----- nvinfo : EIATTR_CUDA_API_VERSION
	.align		4
        /*0000*/ 	.byte	0x04, 0x37
        /*0002*/ 	.short	(.L_90 - .L_89)
.L_89:
        /*0004*/ 	.word	0x00000082


	//----- nvinfo : EIATTR_KPARAM_INFO
	.align		4
.L_90:
        /*0008*/ 	.byte	0x04, 0x17
        /*000a*/ 	.short	(.L_92 - .L_91)
.L_91:
        /*000c*/ 	.word	0x00000000
        /*0010*/ 	.short	0x0000
        /*0012*/ 	.short	0x0000
        /*0014*/ 	.byte	0x00, 0xf0, 0xe1, 0x10


	//----- nvinfo : EIATTR_SPARSE_MMA_MASK
	.align		4
.L_92:
        /*0018*/ 	.byte	0x03, 0x50
        /*001a*/ 	.short	0x0000


	//----- nvinfo : EIATTR_MAXREG_COUNT
	.align		4
        /*001c*/ 	.byte	0x03, 0x1b
        /*001e*/ 	.short	0x00ff


	//----- nvinfo : EIATTR_MERCURY_ISA_VERSION
	.align		4
        /*0020*/ 	.byte	0x03, 0x5f
        /*0022*/ 	.short	0x0101


	//----- nvinfo : EIATTR_VRC_CTA_INIT_COUNT
	.align		4
        /*0024*/ 	.byte	0x02, 0x4a
	.zero		1
	.zero		1


	//----- nvinfo : EIATTR_EXIT_INSTR_OFFSETS
	.align		4
        /*0028*/ 	.byte	0x04, 0x1c
        /*002a*/ 	.short	(.L_94 - .L_93)


	//   ....[0]....
.L_93:
        /*002c*/ 	.word	0x00000010


	//----- nvinfo : EIATTR_MAX_THREADS
	.align		4
.L_94:
        /*0030*/ 	.byte	0x04, 0x05
        /*0032*/ 	.short	(.L_96 - .L_95)
.L_95:
        /*0034*/ 	.word	0x00000080
        /*0038*/ 	.word	0x00000001
        /*003c*/ 	.word	0x00000001


	//----- nvinfo : EIATTR_CBANK_PARAM_SIZE
	.align		4
.L_96:
        /*0040*/ 	.byte	0x03, 0x19
        /*0042*/ 	.short	0x0438


	//----- nvinfo : EIATTR_PARAM_CBANK
	.align		4
        /*0044*/ 	.byte	0x04, 0x0a
        /*0046*/ 	.short	(.L_98 - .L_97)
	.align		4
.L_97:
        /*0048*/ 	.word	index@(.nv.constant0._ZN7cutlass13device_kernelIN5flash19enable_sm80_to_sm89INS1_16FlashAttnFwdSm80INS1_25CollectiveMainloopFwdSm80ILi4ELi1ELb0EN4cute5tupleIJNS5_1CILi128EEENS7_ILi80EEENS7_ILi64EEEEEELi64ENS_6half_tEfNS_4arch4Sm80ELb0ELb0ELb1ELb1ELb0ELb1ELb1ELb1EEENS1_21CollectiveEpilogueFwdINS6_IJS8_SA_S9_EEENS6_IJNS7_ILi1EEESI_SI_EEESC_SE_Li128ELb1ELb1ELb1ELb0EEENS1_36VarlenDynamicPersistentTileSchedulerILi128ELi80ELi128ELi128ELb1ELb1ELb0ELb0ELb1ELb1EEEEEEEEEvNT_6ParamsE)
        /*004c*/ 	.short	0x0380
        /*004e*/ 	.short	0x0438


	//----- nvinfo : EIATTR_SW_WAR
	.align		4
.L_98:
        /*0050*/ 	.byte	0x04, 0x36
        /*0052*/ 	.short	(.L_100 - .L_99)
.L_99:
        /*0054*/ 	.word	0x00000008
.L_100:


//--------------------- .nv.info._ZN7cutlass13device_kernelIN5flash19enable_sm80_to_sm89INS1_16FlashAttnFwdSm80INS1_25CollectiveMainloopFwdSm80ILi4ELi1ELb0EN4cute5tupleIJNS5_1CILi128EEENS7_ILi96EEENS7_ILi64EEEEEELi64ENS_6half_tEfNS_4arch4Sm80ELb0ELb1ELb1ELb0ELb0ELb0ELb1ELb1EEENS1_21CollectiveEpilogueFwdINS6_IJS8_SA_S9_EEENS6_IJNS7_ILi1EEESI_SI_EEESC_SE_Li128ELb0ELb1ELb1ELb0EEENS1_19SingleTileSchedulerILb0ELb1ELb1ELi128EEEEEEEEEvNT_6ParamsE --------------------------
	.section	.nv.info._ZN7cutlass13device_kernelIN5flash19enable_sm80_to_sm89INS1_16FlashAttnFwdSm80INS1_25CollectiveMainloopFwdSm80ILi4ELi1ELb0EN4cute5tupleIJNS5_1CILi128EEENS7_ILi96EEENS7_ILi64EEEEEELi64ENS_6half_tEfNS_4arch4Sm80ELb0ELb1ELb1ELb0ELb0ELb0ELb1ELb1EEENS1_21CollectiveEpilogueFwdINS6_IJS8_SA_S9_EEENS6_IJNS7_ILi1EEESI_SI_EEESC_SE_Li128ELb0ELb1ELb1ELb0EEENS1_19SingleTileSchedulerILb0ELb1ELb1ELi128EEEEEEEEEvNT_6ParamsE,"",@"SHT_CUDA_INFO"
	.sectionflags	@""
	.align	4


	//----- nvinfo : EIATTR_CUDA_API_VERSION
	.align		4
        /*0000*/ 	.byte	0x04, 0x37
        /*0002*/ 	.short	(.L_102 - .L_101)
.L_101:
        /*0004*/ 	.word	0x00000082


	//----- nvinfo : EIATTR_KPARAM_INFO
	.align		4
.L_102:
        /*0008*/ 	.byte	0x04, 0x17
        /*000a*/ 	.short	(.L_104 - .L_103)
.L_103:
        /*000c*/ 	.word	0x00000000
        /*0010*/ 	.short	0x0000
        /*0012*/ 	.short	0x0000
        /*0014*/ 	.byte	0x00, 0xf0, 0x61, 0x10


	//----- nvinfo : EIATTR_SPARSE_MMA_MASK
	.align		4
.L_104:
        /*0018*/ 	.byte	0x03, 0x50
        /*001a*/ 	.short	0x0000


	//----- nvinfo : EIATTR_MAXREG_COUNT
	.align		4
        /*001c*/ 	.byte	0x03, 0x1b
        /*001e*/ 	.short	0x00ff


	//----- nvinfo : EIATTR_MERCURY_ISA_VERSION
	.align		4
        /*0020*/ 	.byte	0x03, 0x5f
        /*0022*/ 	.short	0x0101


	//----- nvinfo : EIATTR_VRC_CTA_INIT_COUNT
	.align		4
        /*0024*/ 	.byte	0x02, 0x4a
	.zero		1
	.zero		1


	//----- nvinfo : EIATTR_EXIT_INSTR_OFFSETS
	.align		4
        /*0028*/ 	.byte	0x04, 0x1c
        /*002a*/ 	.short	(.L_106 - .L_105)


	//   ....[0]....
.L_105:
        /*002c*/ 	.word	0x00000010


	//----- nvinfo : EIATTR_MAX_THREADS
	.align		4
.L_106:
        /*0030*/ 	.byte	0x04, 0x05
        /*0032*/ 	.short	(.L_108 - .L_107)
.L_107:
        /*0034*/ 	.word	0x00000080
        /*0038*/ 	.word	0x00000001
        /*003c*/ 	.word	0x00000001


	//----- nvinfo : EIATTR_CBANK_PARAM_SIZE
	.align		4
.L_108:
        /*0040*/ 	.byte	0x03, 0x19
        /*0042*/ 	.short	0x0418


	//----- nvinfo : EIATTR_PARAM_CBANK
	.align		4
        /*0044*/ 	.byte	0x04, 0x0a
        /*0046*/ 	.short	(.L_110 - .L_109)
	.align		4
.L_109:
        /*0048*/ 	.word	index@(.nv.constant0._ZN7cutlass13device_kernelIN5flash19enable_sm80_to_sm89INS1_16FlashAttnFwdSm80INS1_25CollectiveMainloopFwdSm80ILi4ELi1ELb0EN4cute5tupleIJNS5_1CILi128EEENS7_ILi96EEENS7_ILi64EEEEEELi64ENS_6half_tEfNS_4arch4Sm80ELb0ELb1ELb1ELb0ELb0ELb0ELb1ELb1EEENS1_21CollectiveEpilogueFwdINS6_IJS8_SA_S9_EEENS6_IJNS7_ILi1EEESI_SI_EEESC_SE_Li128ELb0ELb1ELb1ELb0EEENS1_19SingleTileSchedulerILb0ELb1ELb1ELi128EEEEEEEEEvNT_6ParamsE)
        /*004c*/ 	.short	0x0380
        /*004e*/ 	.short	0x0418


	//----- nvinfo : EIATTR_SW_WAR
	.align		4
.L_110:
        /*0050*/ 	.byte	0x04, 0x36
        /*0052*/ 	.short	(.L_112 - .L_111)
.L_111:
        /*0054*/ 	.word	0x00000008
.L_112:


//--------------------- .nv.info._ZN7cutlass13device_kernelIN5flash19enable_sm80_to_sm89INS1_16FlashAttnFwdSm80INS1_25CollectiveMainloopFwdSm80ILi4ELi1ELb0EN4cute5tupleIJNS5_1CILi128EEENS7_ILi80EEENS7_ILi64EEEEEELi64ENS_6half_tEfNS_4arch4Sm80ELb0ELb1ELb1ELb1ELb0ELb0ELb1ELb1EEENS1_21CollectiveEpilogueFwdINS6_IJS8_SA_S9_EEENS6_IJNS7_ILi1EEESI_SI_EEESC_SE_Li128ELb1ELb1ELb1ELb0EEENS1_36VarlenDynamicPersistentTileSchedulerILi128ELi80ELi128ELi128ELb1ELb1ELb0ELb1ELb0ELb1EEEEEEEEEvNT_6ParamsE --------------------------
	.section	.nv.info._ZN7cutlass13device_kernelIN5flash19enable_sm80_to_sm89INS1_16FlashAttnFwdSm80INS1_25CollectiveMainloopFwdSm80ILi4ELi1ELb0EN4cute5tupleIJNS5_1CILi128EEENS7_ILi80EEENS7_ILi64EEEEEELi64ENS_6half_tEfNS_4arch4Sm80ELb0ELb1ELb1ELb1ELb0ELb0ELb1ELb1EEENS1_21CollectiveEpilogueFwdINS6_IJS8_SA_S9_EEENS6_IJNS7_ILi1EEESI_SI_EEESC_SE_Li128ELb1ELb1ELb1ELb0EEENS1_36VarlenDynamicPersistentTileSchedulerILi128ELi80ELi128ELi128ELb1ELb1ELb0ELb1ELb0ELb1EEEEEEEEEvNT_6ParamsE,"",@"SHT_CUDA_INFO"
	.sectionflags	@""
	.align	4


	//----- nvinfo : EIATTR_CUDA_API_VERSION
	.align		4
        /*0000*/ 	.byte	0x04, 0x37
        /*0002*/ 	.short	(.L_114 - .L_113)
.L_113:
        /*0004*/ 	.word	0x00000082


	//----- nvinfo : EIATTR_KPARAM_INFO
	.align		4
.L_114:
        /*0008*/ 	.byte	0x04, 0x17
        /*000a*/ 	.short	(.L_116 - .L_115)
.L_115:
        /*000c*/ 	.word	0x00000000
        /*0010*/ 	.short	0x0000
        /*0012*/ 	.short	0x0000
        /*0014*/ 	.byte	0x00, 0xf0, 0xe1, 0x10


	//----- nvinfo : EIATTR_SPARSE_MMA_MASK
	.align		4
.L_116:
        /*0018*/ 	.byte	0x03, 0x50
        /*001a*/ 	.short	0x0000


	//----- nvinfo : EIATTR_MAXREG_COUNT
	.align		4
        /*001c*/ 	.byte	0x03, 0x1b
        /*001e*/ 	.short	0x00ff


	//----- nvinfo : EIATTR_MERCURY_ISA_VERSION
	.align		4
        /*0020*/ 	.byte	0x03, 0x5f
        /*0022*/ 	.short	0x0101


	//----- nvinfo : EIATTR_VRC_CTA_INIT_COUNT
	.align		4
        /*0024*/ 	.byte	0x02, 0x4a
	.zero		1
	.zero		1


	//----- nvinfo : EIATTR_EXIT_INSTR_OFFSETS
	.align		4
        /*0028*/ 	.byte	0x04, 0x1c
        /*002a*/ 	.short	(.L_118 - .L_117)


	//   ....[0]....
.L_117:
        /*002c*/ 	.word	0x00000010


	//----- nvinfo : EIATTR_MAX_THREADS
	.align		4
.L_118:
        /*0030*/ 	.byte	0x04, 0x05
        /*0032*/ 	.short	(.L_120 - .L_119)
.L_119:
        /*0034*/ 	.word	0x00000080
        /*0038*/ 	.word	0x00000001
        /*003c*/ 	.word	0x00000001


	//----- nvinfo : EIATTR_CBANK_PARAM_SIZE
	.align		4
.L_120:
        /*0040*/ 	.byte	0x03, 0x19
        /*0042*/ 	.short	0x0438


	//----- nvinfo : EIATTR_PARAM_CBANK
	.align		4
        /*0044*/ 	.byte	0x04, 0x0a
        /*0046*/ 	.short	(.L_122 - .L_121)
	.align		4
.L_121:
        /*0048*/ 	.word	index@(.nv.constant0._ZN7cutlass13device_kernelIN5flash19enable_sm80_to_sm89INS1_16FlashAttnFwdSm80INS1_25CollectiveMainloopFwdSm80ILi4ELi1ELb0EN4cute5tupleIJNS5_1CILi128EEENS7_ILi80EEENS7_ILi64EEEEEELi64ENS_6half_tEfNS_4arch4Sm80ELb0ELb1ELb1ELb1ELb0ELb0ELb1ELb1EEENS1_21CollectiveEpilogueFwdINS6_IJS8_SA_S9_EEENS6_IJNS7_ILi1EEESI_SI_EEESC_SE_Li128ELb1ELb1ELb1ELb0EEENS1_36VarlenDynamicPersistentTileSchedulerILi128ELi80ELi128ELi128ELb1ELb1ELb0ELb1ELb0ELb1EEEEEEEEEvNT_6ParamsE)
        /*004c*/ 	.short	0x0380
        /*004e*/ 	.short	0x0438


	//----- nvinfo : EIATTR_SW_WAR
	.align		4
.L_122:
        /*0050*/ 	.byte	0x04, 0x36
        /*0052*/ 	.short	(.L_124 - .L_123)
.L_123:
        /*0054*/ 	.word	0x00000008
.L_124:


//--------------------- .nv.info._ZN7cutlass13device_kernelIN5flash19enable_sm80_to_sm89INS1_16FlashAttnFwdSm80INS1_25CollectiveMainloopFwdSm80ILi4ELi1ELb0EN4cute5tupleIJNS5_1CILi128EEENS7_ILi80EEENS7_ILi64EEEEEELi64ENS_6half_tEfNS_4arch4Sm80ELb0ELb1ELb1ELb1ELb0ELb1ELb1ELb1EEENS1_21CollectiveEpilogueFwdINS6_IJS8_SA_S9_EEENS6_IJNS7_ILi1EEESI_SI_EEESC_SE_Li128ELb1ELb1ELb1ELb0EEENS1_36VarlenDynamicPersistentTileSchedulerILi128ELi80ELi128ELi128ELb1ELb1ELb0ELb1ELb0ELb1EEEEEEEEEvNT_6ParamsE --------------------------
	.section	.nv.info._ZN7cutlass13device_kernelIN5flash19enable_sm80_to_sm89INS1_16FlashAttnFwdSm80INS1_25CollectiveMainloopFwdSm80ILi4ELi1ELb0EN4cute5tupleIJNS5_1CILi128EEENS7_ILi80EEENS7_ILi64EEEEEELi64ENS_6half_tEfNS_4arch4Sm80ELb0ELb1ELb1ELb1ELb0ELb1ELb1ELb1EEENS1_21CollectiveEpilogueFwdINS6_IJS8_SA_S9_EEENS6_IJNS7_ILi1EEESI_SI_EEESC_SE_Li128ELb1ELb1ELb1ELb0EEENS1_36VarlenDynamicPersistentTileSchedulerILi128ELi80ELi128ELi128ELb1ELb1ELb0ELb1ELb0ELb1EEEEEEEEEvNT_6ParamsE,"",@"SHT_CUDA_INFO"
	.sectionflags	@""
	.align	4


	//----- nvinfo : EIATTR_CUDA_API_VERSION
	.align		4
        /*0000*/ 	.byte	0x04, 0x37
        /*0002*/ 	.short	(.L_126 - .L_125)
.L_125:
        /*0004*/ 	.word	0x00000082


	//----- nvinfo : EIATTR_KPARAM_INFO
	.align		4
.L_126:
        /*0008*/ 	.byte	0x04, 0x17
        /*000a*/ 	.short	(.L_128 - .L_127)
.L_127:
        /*000c*/ 	.word	0x00000000
        /*0010*/ 	.short	0x0000
        /*0012*/ 	.short	0x0000
        /*0014*/ 	.byte	0x00, 0xf0, 0xe1, 0x10


	//----- nvinfo : EIATTR_SPARSE_MMA_MASK
	.align		4
.L_128:
        /*0018*/ 	.byte	0x03, 0x50
        /*001a*/ 	.short	0x0000


	//----- nvinfo : EIATTR_MAXREG_COUNT
	.align		4
        /*001c*/ 	.byte	0x03, 0x1b
        /*001e*/ 	.short	0x00ff


	//----- nvinfo : EIATTR_MERCURY_ISA_VERSION
	.align		4
        /*0020*/ 	.byte	0x03, 0x5f
        /*0022*/ 	.short	0x0101


	//----- nvinfo : EIATTR_VRC_CTA_INIT_COUNT
	.align		4
        /*0024*/ 	.byte	0x02, 0x4a
	.zero		1
	.zero		1


	//----- nvinfo : EIATTR_EXIT_INSTR_OFFSETS
	.align		4
        /*0028*/ 	.byte	0x04, 0x1c
        /*002a*/ 	.short	(.L_130 - .L_129)


	//   ....[0]....
.L_129:
        /*002c*/ 	.word	0x00000010


	//----- nvinfo : EIATTR_MAX_THREADS
	.align		4
.L_130:
        /*0030*/ 	.byte	0x04, 0x05
        /*0032*/ 	.short	(.L_132 - .L_131)
.L_131:
        /*0034*/ 	.word	0x00000080
        /*0038*/ 	.word	0x00000001
        /*003c*/ 	.word	0x00000001


	//----- nvinfo : EIATTR_CBANK_PARAM_SIZE
	.align		4
.L_132:
        /*0040*/ 	.byte	0x03, 0x19
        /*0042*/ 	.short	0x0438


	//----- nvinfo : EIATTR_PARAM_CBANK
	.align		4
        /*0044*/ 	.byte	0x04, 0x0a
        /*0046*/ 	.short	(.L_134 - .L_133)
	.align		4
.L_133:
        /*0048*/ 	.word	index@(.nv.constant0._ZN7cutlass13device_kernelIN5flash19enable_sm80_to_sm89INS1_16FlashAttnFwdSm80INS1_25CollectiveMainloopFwdSm80ILi4ELi1ELb0EN4cute5tupleIJNS5_1CILi128EEENS7_ILi80EEENS7_ILi64EEEEEELi64ENS_6half_tEfNS_4arch4Sm80ELb0ELb1ELb1ELb1ELb0ELb1ELb1ELb1EEENS1_21CollectiveEpilogueFwdINS6_IJS8_SA_S9_EEENS6_IJNS7_ILi1EEESI_SI_EEESC_SE_Li128ELb1ELb1ELb1ELb0EEENS1_36VarlenDynamicPersistentTileSchedulerILi128ELi80ELi128ELi128ELb1ELb1ELb0ELb1ELb0ELb1EEEEEEEEEvNT_6ParamsE)
        /*004c*/ 	.short	0x0380
        /*004e*/ 	.short	0x0438


	//----- nvinfo : EIATTR_SW_WAR
	.align		4
.L_134:
        /*0050*/ 	.byte	0x04, 0x36
        /*0052*/ 	.short	(.L_136 - .L_135)
.L_135:
        /*0054*/ 	.word	0x00000008
.L_136:


//--------------------- .nv.info._ZN7cutlass13device_kernelIN5flash19enable_sm80_to_sm89INS1_16FlashAttnFwdSm80INS1_25CollectiveMainloopFwdSm80ILi4ELi1ELb0EN4cute5tupleIJNS5_1CILi128EEENS7_ILi112EEENS7_ILi64EEEEEELi64ENS_6half_tEfNS_4arch4Sm80ELb1ELb0ELb1ELb0ELb0ELb0ELb1ELb1EEENS1_21CollectiveEpilogueFwdINS6_IJS8_SA_S9_EEENS6_IJNS7_ILi1EEESI_SI_EEESC_SE_Li128ELb0ELb1ELb1ELb0EEENS1_30DynamicPersistentTileSchedulerILi128ELi128ELb1ELb1ELb0EEEEEEEEEvNT_6ParamsE --------------------------
	.section	.nv.info._ZN7cutlass13device_kernelIN5flash19enable_sm80_to_sm89INS1_16FlashAttnFwdSm80INS1_25CollectiveMainloopFwdSm80ILi4ELi1ELb0EN4cute5tupleIJNS5_1CILi128EEENS7_ILi112EEENS7_ILi64EEEEEELi64ENS_6half_tEfNS_4arch4Sm80ELb1ELb0ELb1ELb0ELb0ELb0ELb1ELb1EEENS1_21CollectiveEpilogueFwdINS6_IJS8_SA_S9_EEENS6_IJNS7_ILi1EEESI_SI_EEESC_SE_Li128ELb0ELb1ELb1ELb0EEENS1_30DynamicPersistentTileSchedulerILi128ELi128ELb1ELb1ELb0EEEEEEEEEvNT_6ParamsE,"",@"SHT_CUDA_INFO"
	.sectionflags	@""
	.align	4


	//----- nvinfo : EIATTR_CUDA_API_VERSION
	.align		4
        /*0000*/ 	.byte	0x04, 0x37
        /*0002*/ 	.short	(.L_138 - .L_137)
.L_137:
        /*0004*/ 	.word	0x00000082


	//----- nvinfo : EIATTR_KPARAM_INFO
	.align		4
.L_138:
        /*0008*/ 	.byte	0x04, 0x17
        /*000a*/ 	.short	(.L_140 - .L_139)
.L_139:
        /*000c*/ 	.word	0x00000000
        /*0010*/ 	.short	0x0000
        /*0012*/ 	.short	0x0000
        /*0014*/ 	.byte	0x00, 0xf0, 0xa1, 0x10


	//----- nvinfo : EIATTR_SPARSE_MMA_MASK
	.align		4
.L_140:
        /*0018*/ 	.byte	0x03, 0x50
        /*001a*/ 	.short	0x0000


	//----- nvinfo : EIATTR_MAXREG_COUNT
	.align		4
        /*001c*/ 	.byte	0x03, 0x1b
        /*001e*/ 	.short	0x00ff


	//----- nvinfo : EIATTR_MERCURY_ISA_VERSION
	.align		4
        /*0020*/ 	.byte	0x03, 0x5f
        /*0022*/ 	.short	0x0101


	//----- nvinfo : EIATTR_VRC_CTA_INIT_COUNT
	.align		4
        /*0024*/ 	.byte	0x02, 0x4a
	.zero		1
	.zero		1


	//----- nvinfo : EIATTR_EXIT_INSTR_OFFSETS
	.align		4
        /*0028*/ 	.byte	0x04, 0x1c
        /*002a*/ 	.short	(.L_142 - .L_141)


	//   ....[0]....
.L_141:
        /*002c*/ 	.word	0x00000010


	//----- nvinfo : EIATTR_MAX_THREADS
	.align		4
.L_142:
        /*0030*/ 	.byte	0x04, 0x05
        /*0032*/ 	.short	(.L_144 - .L_143)
.L_143:
        /*0034*/ 	.word	0x00000080
        /*0038*/ 	.word	0x00000001
        /*003c*/ 	.word	0x00000001


	//----- nvinfo : EIATTR_CBANK_PARAM_SIZE
	.align		4
.L_144:
        /*0040*/ 	.byte	0x03, 0x19
        /*0042*/ 	.short	0x0428


	//----- nvinfo : EIATTR_PARAM_CBANK
	.align		4
        /*0044*/ 	.byte	0x04, 0x0a
        /*0046*/ 	.short	(.L_146 - .L_145)
	.align		4
.L_145:
        /*0048*/ 	.word	index@(.nv.constant0._ZN7cutlass13device_kernelIN5flash19enable_sm80_to_sm89INS1_16FlashAttnFwdSm80INS1_25CollectiveMainloopFwdSm80ILi4ELi1ELb0EN4cute5tupleIJNS5_1CILi128EEENS7_ILi112EEENS7_ILi64EEEEEELi64ENS_6half_tEfNS_4arch4Sm80ELb1ELb0ELb1ELb0ELb0ELb0ELb1ELb1EEENS1_21CollectiveEpilogueFwdINS6_IJS8_SA_S9_EEENS6_IJNS7_ILi1EEESI_SI_EEESC_SE_Li128ELb0ELb1ELb1ELb0EEENS1_30DynamicPersistentTileSchedulerILi128ELi128ELb1ELb1ELb0EEEEEEEEEvNT_6ParamsE)
        /*004c*/ 	.short	0x0380
        /*004e*/ 	.short	0x0428


	//----- nvinfo : EIATTR_SW_WAR
	.align		4
.L_146:
        /*0050*/ 	.byte	0x04, 0x36
        /*0052*/ 	.short	(.L_148 - .L_147)
.L_147:
        /*0054*/ 	.word	0x00000008
.L_148:


//--------------------- .nv.info._ZN7cutlass13device_kernelIN5flash19enable_sm80_to_sm89INS1_16FlashAttnFwdSm80INS1_25CollectiveMainloopFwdSm80ILi4ELi1ELb0EN4cute5tupleIJNS5_1CILi128EEENS7_ILi80EEENS7_ILi64EEEEEELi64ENS_6half_tEfNS_4arch4Sm80ELb1ELb0ELb1ELb1ELb0ELb0ELb1ELb1EEENS1_21CollectiveEpilogueFwdINS6_IJS8_SA_S9_EEENS6_IJNS7_ILi1EEESI_SI_EEESC_SE_Li128ELb1ELb1ELb1ELb0EEENS1_36VarlenDynamicPersistentTileSchedulerILi128ELi80ELi128ELi128ELb1ELb1ELb0ELb1ELb1ELb1EEEEEEEEEvNT_6ParamsE --------------------------
	.section	.nv.info._ZN7cutlass13device_kernelIN5flash19enable_sm80_to_sm89INS1_16FlashAttnFwdSm80INS1_25CollectiveMainloopFwdSm80ILi4ELi1ELb0EN4cute5tupleIJNS5_1CILi128EEENS7_ILi80EEENS7_ILi64EEEEEELi64ENS_6half_tEfNS_4arch4Sm80ELb1ELb0ELb1ELb1ELb0ELb0ELb1ELb1EEENS1_21CollectiveEpilogueFwdINS6_IJS8_SA_S9_EEENS6_IJNS7_ILi1EEESI_SI_EEESC_SE_Li128ELb1ELb1ELb1ELb0EEENS1_36VarlenDynamicPersistentTileSchedulerILi128ELi80ELi128ELi128ELb1ELb1ELb0ELb1ELb1ELb1EEEEEEEEEvNT_6ParamsE,"",@"SHT_CUDA_INFO"
	.sectionflags	@""
	.align	4


	//----- nvinfo : EIATTR_CUDA_API_VERSION
	.align		4
        /*0000*/ 	.byte	0x04, 0x37
        /*0002*/ 	.short	(.L_150 - .L_149)
.L_149:
        /*0004*/ 	.word	0x00000082


	//----- nvinfo : EIATTR_KPARAM_INFO
	.align		4
.L_150:
        /*0008*/ 	.byte	0x04, 0x17
        /*000a*/ 	.short	(.L_152 - .L_151)
.L_151:
        /*000c*/ 	.word	0x00000000
        /*0010*/ 	.short	0x0000
        /*0012*/ 	.short	0x0000
        /*0014*/ 	.byte	0x00, 0xf0, 0xe1, 0x10


	//----- nvinfo : EIATTR_SPARSE_MMA_MASK
	.align		4
.L_152:
        /*0018*/ 	.byte	0x03, 0x50
        /*001a*/ 	.short	0x0000


	//----- nvinfo : EIATTR_MAXREG_COUNT
	.align		4
        /*001c*/ 	.byte	0x03, 0x1b
        /*001e*/ 	.short	0x00ff


	//----- nvinfo : EIATTR_MERCURY_ISA_VERSION
	.align		4
        /*0020*/ 	.byte	0x03, 0x5f
        /*0022*/ 	.short	0x0101


	//----- nvinfo : EIATTR_VRC_CTA_INIT_COUNT
	.align		4
        /*0024*/ 	.byte	0x02, 0x4a
	.zero		1
	.zero		1


	//----- nvinfo : EIATTR_EXIT_INSTR_OFFSETS
	.align		4
        /*0028*/ 	.byte	0x04, 0x1c
        /*002a*/ 	.short	(.L_154 - .L_153)


	//   ....[0]....
.L_153:
        /*002c*/ 	.word	0x00000010


	//----- nvinfo : EIATTR_MAX_THREADS
	.align		4
.L_154:
        /*0030*/ 	.byte	0x04, 0x05
        /*0032*/ 	.short	(.L_156 - .L_155)
.L_155:
        /*0034*/ 	.word	0x00000080
        /*0038*/ 	.word	0x00000001
        /*003c*/ 	.word	0x00000001


	//----- nvinfo : EIATTR_CBANK_PARAM_SIZE
	.align		4
.L_156:
        /*0040*/ 	.byte	0x03, 0x19
        /*0042*/ 	.short	0x0438


	//----- nvinfo : EIATTR_PARAM_CBANK
	.align		4
        /*0044*/ 	.byte	0x04, 0x0a
        /*0046*/ 	.short	(.L_158 - .L_157)
	.align		4
.L_157:
        /*0048*/ 	.word	index@(.nv.constant0._ZN7cutlass13device_kernelIN5flash19enable_sm80_to_sm89INS1_16FlashAttnFwdSm80INS1_25CollectiveMainloopFwdSm80ILi4ELi1ELb0EN4cute5tupleIJNS5_1CILi128EEENS7_ILi80EEENS7_ILi64EEEEEELi64ENS_6half_tEfNS_4arch4Sm80ELb1ELb0ELb1ELb1ELb0ELb0ELb1ELb1EEENS1_21CollectiveEpilogueFwdINS6_IJS8_SA_S9_EEENS6_IJNS7_ILi1EEESI_SI_EEESC_SE_Li128ELb1ELb1ELb1ELb0EEENS1_36VarlenDynamicPersistentTileSchedulerILi128ELi80ELi128ELi128ELb1ELb1ELb0ELb1ELb1ELb1EEEEEEEEEvNT_6ParamsE)
        /*004c*/ 	.short	0x0380
        /*004e*/ 	.short	0x0438


	//----- nvinfo : EIATTR_SW_WAR
	.align		4
.L_158:
        /*0050*/ 	.byte	0x04, 0x36
        /*0052*/ 	.short	(.L_160 - .L_159)
.L_159:
        /*0054*/ 	.word	0x00000008
.L_160:


//--------------------- .nv.info._ZN7cutlass13device_kernelIN5flash19enable_sm80_to_sm89INS1_16FlashAttnFwdSm80INS1_25CollectiveMainloopFwdSm80ILi4ELi1ELb0EN4cute5tupleIJNS5_1CILi128EEENS7_ILi80EEENS7_ILi64EEEEEELi64ENS_6half_tEfNS_4arch4Sm80ELb1ELb0ELb1ELb1ELb0ELb1ELb1ELb1EEENS1_21CollectiveEpilogueFwdINS6_IJS8_SA_S9_EEENS6_IJNS7_ILi1EEESI_SI_EEESC_SE_Li128ELb1ELb1ELb1ELb0EEENS1_36VarlenDynamicPersistentTileSchedulerILi128ELi80ELi128ELi128ELb1ELb1ELb0ELb1ELb1ELb1EEEEEEEEEvNT_6ParamsE --------------------------
	.section	.nv.info._ZN7cutlass13device_kernelIN5flash19enable_sm80_to_sm89INS1_16FlashAttnFwdSm80INS1_25CollectiveMainloopFwdSm80ILi4ELi1ELb0EN4cute5tupleIJNS5_1CILi128EEENS7_ILi80EEENS7_ILi64EEEEEELi64ENS_6half_tEfNS_4arch4Sm80ELb1ELb0ELb1ELb1ELb0ELb1ELb1ELb1EEENS1_21CollectiveEpilogueFwdINS6_IJS8_SA_S9_EEENS6_IJNS7_ILi1EEESI_SI_EEESC_SE_Li128ELb1ELb1ELb1ELb0EEENS1_36VarlenDynamicPersistentTileSchedulerILi128ELi80ELi128ELi128ELb1ELb1ELb0ELb1ELb1ELb1EEEEEEEEEvNT_6ParamsE,"",@"SHT_CUDA_INFO"
	.sectionflags	@""
	.align	4


	//----- nvinfo : EIATTR_CUDA_API_VERSION
	.align		4
        /*0000*/ 	.byte	0x04, 0x37
        /*0002*/ 	.short	(.L_162 - .L_161)
.L_161:
        /*0004*/ 	.word	0x00000082


	//----- nvinfo : EIATTR_KPARAM_INFO
	.align		4
.L_162:
        /*0008*/ 	.byte	0x04, 0x17
        /*000a*/ 	.short	(.L_164 - .L_163)
.L_163:
        /*000c*/ 	.word	0x00000000
        /*0010*/ 	.short	0x0000
        /*0012*/ 	.short	0x0000
        /*0014*/ 	.byte	0x00, 0xf0, 0xe1, 0x10


	//----- nvinfo : EIATTR_SPARSE_MMA_MASK
	.align		4
.L_164:
        /*0018*/ 	.byte	0x03, 0x50
        /*001a*/ 	.short	0x0000


	//----- nvinfo : EIATTR_MAXREG_COUNT
	.align		4
        /*001c*/ 	.byte	0x03, 0x1b
        /*001e*/ 	.short	0x00ff


	//----- nvinfo : EIATTR_MERCURY_ISA_VERSION
	.align		4
        /*0020*/ 	.byte	0x03, 0x5f
        /*0022*/ 	.short	0x0101


	//----- nvinfo : EIATTR_VRC_CTA_INIT_COUNT
	.align		4
        /*0024*/ 	.byte	0x02, 0x4a
	.zero		1
	.zero		1


	//----- nvinfo : EIATTR_EXIT_INSTR_OFFSETS
	.align		4
        /*0028*/ 	.byte	0x04, 0x1c
        /*002a*/ 	.short	(.L_166 - .L_165)


	//   ....[0]....
.L_165:
        /*002c*/ 	.word	0x00000010


	//----- nvinfo : EIATTR_MAX_THREADS
	.align		4
.L_166:
        /*0030*/ 	.byte	0x04, 0x05
        /*0032*/ 	.short	(.L_168 - .L_167)
.L_167:
        /*0034*/ 	.word	0x00000080
        /*0038*/ 	.word	0x00000001
        /*003c*/ 	.word	0x00000001


	//----- nvinfo : EIATTR_CBANK_PARAM_SIZE
	.align		4
.L_168:
        /*0040*/ 	.byte	0x03, 0x19
        /*0042*/ 	.short	0x0438


	//----- nvinfo : EIATTR_PARAM_CBANK
	.align		4
        /*0044*/ 	.byte	0x04, 0x0a
        /*0046*/ 	.short	(.L_170 - .L_169)
	.align		4
.L_169:
        /*0048*/ 	.word	index@(.nv.constant0._ZN7cutlass13device_kernelIN5flash19enable_sm80_to_sm89INS1_16FlashAttnFwdSm80INS1_25CollectiveMainloopFwdSm80ILi4ELi1ELb0EN4cute5tupleIJNS5_1CILi128EEENS7_ILi80EEENS7_ILi64EEEEEELi64ENS_6half_tEfNS_4arch4Sm80ELb1ELb0ELb1ELb1ELb0ELb1ELb1ELb1EEENS1_21CollectiveEpilogueFwdINS6_IJS8_SA_S9_EEENS6_IJNS7_ILi1EEESI_SI_EEESC_SE_Li128ELb1ELb1ELb1ELb0EEENS1_36VarlenDynamicPersistentTileSchedulerILi128ELi80ELi128ELi128ELb1ELb1ELb0ELb1ELb1ELb1EEEEEEEEEvNT_6ParamsE)
        /*004c*/ 	.short	0x0380
        /*004e*/ 	.short	0x0438


	//----- nvinfo : EIATTR_SW_WAR
	.align		4
.L_170:
        /*0050*/ 	.byte	0x04, 0x36
        /*0052*/ 	.short	(.L_172 - .L_171)
.L_171:
        /*0054*/ 	.word	0x00000008
.L_172:


//--------------------- .nv.callgraph             --------------------------
	.section	.nv.callgraph,"",@"SHT_CUDA_CALLGRAPH"
	.align	4
	.sectionentsize	8
	.align		4
        /*0000*/ 	.word	0x00000000
	.align		4
        /*0004*/ 	.word	0xffffffff
	.align		4
        /*0008*/ 	.word	0x00000000
	.align		4
        /*000c*/ 	.word	0xfffffffe
	.align		4
        /*0010*/ 	.word	0x00000000
	.align		4
        /*0014*/ 	.word	0xfffffffd
	.align		4
        /*0018*/ 	.word	0x00000000
	.align		4
        /*001c*/ 	.word	0xfffffffc


//--------------------- .nv.constant4             --------------------------
	.section	.nv.constant4,"a",@progbits
	.align	8
	.align		8
.nv.constant4:
        /*0000*/ 	.dword	_ZN79_INTERNAL_a8661eb0_43_flash_fwd_hdim64_fp16_split_softcap_sm80_cu_744032ad_34154cuda3std3__45__cpo5beginE
	.align		8
        /*0008*/ 	.dword	_ZN79_INTERNAL_a8661eb0_43_flash_fwd_hdim64_fp16_split_softcap_sm80_cu_744032ad_34154cuda3std3__45__cpo3endE
	.align		8
        /*0010*/ 	.dword	_ZN79_INTERNAL_a8661eb0_43_flash_fwd_hdim64_fp16_split_softcap_sm80_cu_744032ad_34154cuda3std3__45__cpo6cbeginE
	.align		8
        /*0018*/ 	.dword	_ZN79_INTERNAL_a8661eb0_43_flash_fwd_hdim64_fp16_split_softcap_sm80_cu_744032ad_34154cuda3std3__45__cpo4cendE
	.align		8
        /*0020*/ 	.dword	_ZN79_INTERNAL_a8661eb0_43_flash_fwd_hdim64_fp16_split_softcap_sm80_cu_744032ad_34154cuda3std3__481_GLOBAL__N__a8661eb0_43_flash_fwd_hdim64_fp16_split_softcap_sm80_cu_744032ad_34156ignoreE
	.align		8
        /*0028*/ 	.dword	_ZN79_INTERNAL_a8661eb0_43_flash_fwd_hdim64_fp16_split_softcap_sm80_cu_744032ad_34154cuda3std3__419piecewise_constructE
	.align		8
        /*0030*/ 	.dword	_ZN79_INTERNAL_a8661eb0_43_flash_fwd_hdim64_fp16_split_softcap_sm80_cu_744032ad_34154cuda3std3__48in_placeE
	.align		8
        /*0038*/ 	.dword	_ZN79_INTERNAL_a8661eb0_43_flash_fwd_hdim64_fp16_split_softcap_sm80_cu_744032ad_34154cuda3std6ranges3__45__cpo4swapE
	.align		8
        /*0040*/ 	.dword	_ZN79_INTERNAL_a8661eb0_43_flash_fwd_hdim64_fp16_split_softcap_sm80_cu_744032ad_34154cuda3std6ranges3__45__cpo9iter_moveE
	.align		8
        /*0048*/ 	.dword	_ZN79_INTERNAL_a8661eb0_43_flash_fwd_hdim64_fp16_split_softcap_sm80_cu_744032ad_34154cute7productE
	.align		8
        /*0050*/ 	.dword	_ZN79_INTERNAL_a8661eb0_43_flash_fwd_hdim64_fp16_split_softcap_sm80_cu_744032ad_34154cute1_E


//--------------------- .text._ZN7cutlass13device_kernelIN5flash19enable_sm80_to_sm89INS1_16FlashAttnFwdSm80INS1_25CollectiveMainloopFwdSm80ILi4ELi1ELb0EN4cute5tupleIJNS5_1CILi128EEENS7_ILi112EEENS7_ILi64EEEEEELi64ENS_6half_tEfNS_4arch4Sm80ELb0ELb0ELb1ELb0ELb0ELb0ELb1ELb1EEENS1_21CollectiveEpilogueFwdINS6_IJS8_SA_S9_EEENS6_IJNS7_ILi1EEESI_SI_EEESC_SE_Li128ELb0ELb1ELb1ELb0EEENS1_19SingleTileSchedulerILb0ELb1ELb1ELi128EEEEEEEEEvNT_6ParamsE --------------------------
	.section	.text._ZN7cutlass13device_kernelIN5flash19enable_sm80_to_sm89INS1_16FlashAttnFwdSm80INS1_25CollectiveMainloopFwdSm80ILi4ELi1ELb0EN4cute5tupleIJNS5_1CILi128EEENS7_ILi112EEENS7_ILi64EEEEEELi64ENS_6half_tEfNS_4arch4Sm80ELb0ELb0ELb1ELb0ELb0ELb0ELb1ELb1EEENS1_21CollectiveEpilogueFwdINS6_IJS8_SA_S9_EEENS6_IJNS7_ILi1EEESI_SI_EEESC_SE_Li128ELb0ELb1ELb1ELb0EEENS1_19SingleTileSchedulerILb0ELb1ELb1ELi128EEEEEEEEEvNT_6ParamsE,"ax",@progbits
	.align	128
.text._ZN7cutlass13device_kernelIN5flash19enable_sm80_to_sm89INS1_16FlashAttnFwdSm80INS1_25CollectiveMainloopFwdSm80ILi4ELi1ELb0EN4cute5tupleIJNS5_1CILi128EEENS7_ILi112EEENS7_ILi64EEEEEELi64ENS_6half_tEfNS_4arch4Sm80ELb0ELb0ELb1ELb0ELb0ELb0ELb1ELb1EEENS1_21CollectiveEpilogueFwdINS6_IJS8_SA_S9_EEENS6_IJNS7_ILi1EEESI_SI_EEESC_SE_Li128ELb0ELb1ELb1ELb0EEENS1_19SingleTileSchedulerILb0ELb1ELb1ELi128EEEEEEEEEvNT_6ParamsE:
        .type           _ZN7cutlass13device_kernelIN5flash19enable_sm80_to_sm89INS1_16FlashAttnFwdSm80INS1_25CollectiveMainloopFwdSm80ILi4ELi1ELb0EN4cute5tupleIJNS5_1CILi128EEENS7_ILi112EEENS7_ILi64EEEEEELi64ENS_6half_tEfNS_4arch4Sm80ELb0ELb0ELb1ELb0ELb0ELb0ELb1ELb1EEENS1_21CollectiveEpilogueFwdINS6_IJS8_SA_S9_EEENS6_IJNS7_ILi1EEESI_SI_EEESC_SE_Li128ELb0ELb1ELb1ELb0EEENS1_19SingleTileSchedulerILb0ELb1ELb1ELi128EEEEEEEEEvNT_6ParamsE,@function
        .size           _ZN7cutlass13device_kernelIN5flash19enable_sm80_to_sm89INS1_16FlashAttnFwdSm80INS1_25CollectiveMainloopFwdSm80ILi4ELi1ELb0EN4cute5tupleIJNS5_1CILi128EEENS7_ILi112EEENS7_ILi64EEEEEELi64ENS_6half_tEfNS_4arch4Sm80ELb0ELb0ELb1ELb0ELb0ELb0ELb1ELb1EEENS1_21CollectiveEpilogueFwdINS6_IJS8_SA_S9_EEENS6_IJNS7_ILi1EEESI_SI_EEESC_SE_Li128ELb0ELb1ELb1ELb0EEENS1_19SingleTileSchedulerILb0ELb1ELb1ELi128EEEEEEEEEvNT_6ParamsE,(.L_x_9 - _ZN7cutlass13device_kernelIN5flash19enable_sm80_to_sm89INS1_16FlashAttnFwdSm80INS1_25CollectiveMainloopFwdSm80ILi4ELi1ELb0EN4cute5tupleIJNS5_1CILi128EEENS7_ILi112EEENS7_ILi64EEEEEELi64ENS_6half_tEfNS_4arch4Sm80ELb0ELb0ELb1ELb0ELb0ELb0ELb1ELb1EEENS1_21CollectiveEpilogueFwdINS6_IJS8_SA_S9_EEENS6_IJNS7_ILi1EEESI_SI_EEESC_SE_Li128ELb0ELb1ELb1ELb0EEENS1_19SingleTileSchedulerILb0ELb1ELb1ELi128EEEEEEEEEvNT_6ParamsE)
        .other          _ZN7cutlass13device_kernelIN5flash19enable_sm80_to_sm89INS1_16FlashAttnFwdSm80INS1_25CollectiveMainloopFwdSm80ILi4ELi1ELb0EN4cute5tupleIJNS5_1CILi128EEENS7_ILi112EEENS7_ILi64EEEEEELi64ENS_6half_tEfNS_4arch4Sm80ELb0ELb0ELb1ELb0ELb0ELb0ELb1ELb1EEENS1_21CollectiveEpilogueFwdINS6_IJS8_SA_S9_EEENS6_IJNS7_ILi1EEESI_SI_EEESC_SE_Li128ELb0ELb1ELb1ELb0EEENS1_19SingleTileSchedulerILb0ELb1ELb1ELi128EEEEEEEEEvNT_6ParamsE,@"STO_CUDA_ENTRY STV_DEFAULT"
_ZN7cutlass13device_kernelIN5flash19enable_sm80_to_sm89INS1_16FlashAttnFwdSm80INS1_25CollectiveMainloopFwdSm80ILi4ELi1ELb0EN4cute5tupleIJNS5_1CILi128EEENS7_ILi112EEENS7_ILi64EEEEEELi64ENS_6half_tEfNS_4arch4Sm80ELb0ELb0ELb1ELb0ELb0ELb0ELb1ELb1EEENS1_21CollectiveEpilogueFwdINS6_IJS8_SA_S9_EEENS6_IJNS7_ILi1EEESI_SI_EEESC_SE_Li128ELb0ELb1ELb1ELb0EEENS1_19SingleTileSchedulerILb0ELb1ELb1ELi128EEEEEEEEEvNT_6ParamsE:
[----:B------:R-:W-:Y:S01]  /*0000*/  LDC R1, c[0x0][0x37c] ;  /* 0x0000df00ff017b82 */ /* 0x000fe20000000800 */
[----:B------:R-:W-:Y:S05]  /*0010*/  EXIT ;  /* 0x000000000000794d */ /* 0x000fea0003800000 */
.L_x_0:
[----:B------:R-:W-:-:S00]  /*0020*/  BRA `(.L_x_0) ;  /* 0xfffffffc00fc7947 */ /* 0x000fc0000383ffff */
[----:B------:R-:W-:-:S00]  /*0030*/  NOP ;  /* 0x0000000000007918 */ /* 0x000fc00000000000 */
        /* <DEDUP_REMOVED lines=12> */
.L_x_9:


//--------------------- .text._ZN7cutlass13device_kernelIN5flash19enable_sm80_to_sm89INS1_16FlashAttnFwdSm80INS1_25CollectiveMainloopFwdSm80ILi4ELi1ELb0EN4cute5tupleIJNS5_1CILi128EEENS7_ILi80EEENS7_ILi64EEEEEELi64ENS_6half_tEfNS_4arch4Sm80ELb0ELb0ELb1ELb1ELb0ELb0ELb1ELb1EEENS1_21CollectiveEpilogueFwdINS6_IJS8_SA_S9_EEENS6_IJNS7_ILi1EEESI_SI_EEESC_SE_Li128ELb1ELb1ELb1ELb0EEENS1_36VarlenDynamicPersistentTileSchedulerILi128ELi80ELi128ELi128ELb1ELb1ELb0ELb0ELb1ELb1EEEEEEEEEvNT_6ParamsE --------------------------
	.section	.text._ZN7cutlass13device_kernelIN5flash19enable_sm80_to_sm89INS1_16FlashAttnFwdSm80INS1_25CollectiveMainloopFwdSm80ILi4ELi1ELb0EN4cute5tupleIJNS5_1CILi128EEENS7_ILi80EEENS7_ILi64EEEEEELi64ENS_6half_tEfNS_4arch4Sm80ELb0ELb0ELb1ELb1ELb0ELb0ELb1ELb1EEENS1_21CollectiveEpilogueFwdINS6_IJS8_SA_S9_EEENS6_IJNS7_ILi1EEESI_SI_EEESC_SE_Li128ELb1ELb1ELb1ELb0EEENS1_36VarlenDynamicPersistentTileSchedulerILi128ELi80ELi128ELi128ELb1ELb1ELb0ELb0ELb1ELb1EEEEEEEEEvNT_6ParamsE,"ax",@progbits
	.align	128
.text._ZN7cutlass13device_kernelIN5flash19enable_sm80_to_sm89INS1_16FlashAttnFwdSm80INS1_25CollectiveMainloopFwdSm80ILi4ELi1ELb0EN4cute5tupleIJNS5_1CILi128EEENS7_ILi80EEENS7_ILi64EEEEEELi64ENS_6half_tEfNS_4arch4Sm80ELb0ELb0ELb1ELb1ELb0ELb0ELb1ELb1EEENS1_21CollectiveEpilogueFwdINS6_IJS8_SA_S9_EEENS6_IJNS7_ILi1EEESI_SI_EEESC_SE_Li128ELb1ELb1ELb1ELb0EEENS1_36VarlenDynamicPersistentTileSchedulerILi128ELi80ELi128ELi128ELb1ELb1ELb0ELb0ELb1ELb1EEEEEEEEEvNT_6ParamsE:
        .type           _ZN7cutlass13device_kernelIN5flash19enable_sm80_to_sm89INS1_16FlashAttnFwdSm80INS1_25CollectiveMainloopFwdSm80ILi4ELi1ELb0EN4cute5tupleIJNS5_1CILi128EEENS7_ILi80EEENS7_ILi64EEEEEELi64ENS_6half_tEfNS_4arch4Sm80ELb0ELb0ELb1ELb1ELb0ELb0ELb1ELb1EEENS1_21CollectiveEpilogueFwdINS6_IJS8_SA_S9_EEENS6_IJNS7_ILi1EEESI_SI_EEESC_SE_Li128ELb1ELb1ELb1ELb0EEENS1_36VarlenDynamicPersistentTileSchedulerILi128ELi80ELi128ELi128ELb1ELb1ELb0ELb0ELb1ELb1EEEEEEEEEvNT_6ParamsE,@function
        .size           _ZN7cutlass13device_kernelIN5flash19enable_sm80_to_sm89INS1_16FlashAttnFwdSm80INS1_25CollectiveMainloopFwdSm80ILi4ELi1ELb0EN4cute5tupleIJNS5_1CILi128EEENS7_ILi80EEENS7_ILi64EEEEEELi64ENS_6half_tEfNS_4arch4Sm80ELb0ELb0ELb1ELb1ELb0ELb0ELb1ELb1EEENS1_21CollectiveEpilogueFwdINS6_IJS8_SA_S9_EEENS6_IJNS7_ILi1EEESI_SI_EEESC_SE_Li128ELb1ELb1ELb1ELb0EEENS1_36VarlenDynamicPersistentTileSchedulerILi128ELi80ELi128ELi128ELb1ELb1ELb0ELb0ELb1ELb1EEEEEEEEEvNT_6ParamsE,(.L_x_10 - _ZN7cutlass13device_kernelIN5flash19enable_sm80_to_sm89INS1_16FlashAttnFwdSm80INS1_25CollectiveMainloopFwdSm80ILi4ELi1ELb0EN4cute5tupleIJNS5_1CILi128EEENS7_ILi80EEENS7_ILi64EEEEEELi64ENS_6half_tEfNS_4arch4Sm80ELb0ELb0ELb1ELb1ELb0ELb0ELb1ELb1EEENS1_21CollectiveEpilogueFwdINS6_IJS8_SA_S9_EEENS6_IJNS7_ILi1EEESI_SI_EEESC_SE_Li128ELb1ELb1ELb1ELb0EEENS1_36VarlenDynamicPersistentTileSchedulerILi128ELi80ELi128ELi128ELb1ELb1ELb0ELb0ELb1ELb1EEEEEEEEEvNT_6ParamsE)
        .other          _ZN7cutlass13device_kernelIN5flash19enable_sm80_to_sm89INS1_16FlashAttnFwdSm80INS1_25CollectiveMainloopFwdSm80ILi4ELi1ELb0EN4cute5tupleIJNS5_1CILi128EEENS7_ILi80EEENS7_ILi64EEEEEELi64ENS_6half_tEfNS_4arch4Sm80ELb0ELb0ELb1ELb1ELb0ELb0ELb1ELb1EEENS1_21CollectiveEpilogueFwdINS6_IJS8_SA_S9_EEENS6_IJNS7_ILi1EEESI_SI_EEESC_SE_Li128ELb1ELb1ELb1ELb0EEENS1_36VarlenDynamicPersistentTileSchedulerILi128ELi80ELi128ELi128ELb1ELb1ELb0ELb0ELb1ELb1EEEEEEEEEvNT_6ParamsE,@"STO_CUDA_ENTRY STV_DEFAULT"
_ZN7cutlass13device_kernelIN5flash19enable_sm80_to_sm89INS1_16FlashAttnFwdSm80INS1_25CollectiveMainloopFwdSm80ILi4ELi1ELb0EN4cute5tupleIJNS5_1CILi128EEENS7_ILi80EEENS7_ILi64EEEEEELi64ENS_6half_tEfNS_4arch4Sm80ELb0ELb0ELb1ELb1ELb0ELb0ELb1ELb1EEENS1_21CollectiveEpilogueFwdINS6_IJS8_SA_S9_EEENS6_IJNS7_ILi1EEESI_SI_EEESC_SE_Li128ELb1ELb1ELb1ELb0EEENS1_36VarlenDynamicPersistentTileSchedulerILi128ELi80ELi128ELi128ELb1ELb1ELb0ELb0ELb1ELb1EEEEEEEEEvNT_6ParamsE:
[----:B------:R-:W-:Y:S01]  /*0000*/  LDC R1, c[0x0][0x37c] ;  /* 0x0000df00ff017b82 */ /* 0x000fe20000000800 */
[----:B------:R-:W-:Y:S05]  /*0010*/  EXIT ;  /* 0x000000000000794d */ /* 0x000fea0003800000 */
.L_x_1:
        /* <DEDUP_REMOVED lines=14> */
.L_x_10:


//--------------------- .text._ZN7cutlass13device_kernelIN5flash19enable_sm80_to_sm89INS1_16FlashAttnFwdSm80INS1_25CollectiveMainloopFwdSm80ILi4ELi1ELb0EN4cute5tupleIJNS5_1CILi128EEENS7_ILi80EEENS7_ILi64EEEEEELi64ENS_6half_tEfNS_4arch4Sm80ELb0ELb0ELb1ELb1ELb0ELb1ELb1ELb1EEENS1_21CollectiveEpilogueFwdINS6_IJS8_SA_S9_EEENS6_IJNS7_ILi1EEESI_SI_EEESC_SE_Li128ELb1ELb1ELb1ELb0EEENS1_36VarlenDynamicPersistentTileSchedulerILi128ELi80ELi128ELi128ELb1ELb1ELb0ELb0ELb1ELb1EEEEEEEEEvNT_6ParamsE --------------------------
	.section	.text._ZN7cutlass13device_kernelIN5flash19enable_sm80_to_sm89INS1_16FlashAttnFwdSm80INS1_25CollectiveMainloopFwdSm80ILi4ELi1ELb0EN4cute5tupleIJNS5_1CILi128EEENS7_ILi80EEENS7_ILi64EEEEEELi64ENS_6half_tEfNS_4arch4Sm80ELb0ELb0ELb1ELb1ELb0ELb1ELb1ELb1EEENS1_21CollectiveEpilogueFwdINS6_IJS8_SA_S9_EEENS6_IJNS7_ILi1EEESI_SI_EEESC_SE_Li128ELb1ELb1ELb1ELb0EEENS1_36VarlenDynamicPersistentTileSchedulerILi128ELi80ELi128ELi128ELb1ELb1ELb0ELb0ELb1ELb1EEEEEEEEEvNT_6ParamsE,"ax",@progbits
	.align	128
.text._ZN7cutlass13device_kernelIN5flash19enable_sm80_to_sm89INS1_16FlashAttnFwdSm80INS1_25CollectiveMainloopFwdSm80ILi4ELi1ELb0EN4cute5tupleIJNS5_1CILi128EEENS7_ILi80EEENS7_ILi64EEEEEELi64ENS_6half_tEfNS_4arch4Sm80ELb0ELb0ELb1ELb1ELb0ELb1ELb1ELb1EEENS1_21CollectiveEpilogueFwdINS6_IJS8_SA_S9_EEENS6_IJNS7_ILi1EEESI_SI_EEESC_SE_Li128ELb1ELb1ELb1ELb0EEENS1_36VarlenDynamicPersistentTileSchedulerILi128ELi80ELi128ELi128ELb1ELb1ELb0ELb0ELb1ELb1EEEEEEEEEvNT_6ParamsE:
        .type           _ZN7cutlass13device_kernelIN5flash19enable_sm80_to_sm89INS1_16FlashAttnFwdSm80INS1_25CollectiveMainloopFwdSm80ILi4ELi1ELb0EN4cute5tupleIJNS5_1CILi128EEENS7_ILi80EEENS7_ILi64EEEEEELi64ENS_6half_tEfNS_4arch4Sm80ELb0ELb0ELb1ELb1ELb0ELb1ELb1ELb1EEENS1_21CollectiveEpilogueFwdINS6_IJS8_SA_S9_EEENS6_IJNS7_ILi1EEESI_SI_EEESC_SE_Li128ELb1ELb1ELb1ELb0EEENS1_36VarlenDynamicPersistentTileSchedulerILi128ELi80ELi128ELi128ELb1ELb1ELb0ELb0ELb1ELb1EEEEEEEEEvNT_6ParamsE,@function
        .size           _ZN7cutlass13device_kernelIN5flash19enable_sm80_to_sm89INS1_16FlashAttnFwdSm80INS1_25CollectiveMainloopFwdSm80ILi4ELi1ELb0EN4cute5tupleIJNS5_1CILi128EEENS7_ILi80EEENS7_ILi64EEEEEELi64ENS_6half_tEfNS_4arch4Sm80ELb0ELb0ELb1ELb1ELb0ELb1ELb1ELb1EEENS1_21CollectiveEpilogueFwdINS6_IJS8_SA_S9_EEENS6_IJNS7_ILi1EEESI_SI_EEESC_SE_Li128ELb1ELb1ELb1ELb0EEENS1_36VarlenDynamicPersistentTileSchedulerILi128ELi80ELi128ELi128ELb1ELb1ELb0ELb0ELb1ELb1EEEEEEEEEvNT_6ParamsE,(.L_x_11 - _ZN7cutlass13device_kernelIN5flash19enable_sm80_to_sm89INS1_16FlashAttnFwdSm80INS1_25CollectiveMainloopFwdSm80ILi4ELi1ELb0EN4cute5tupleIJNS5_1CILi128EEENS7_ILi80EEENS7_ILi64EEEEEELi64ENS_6half_tEfNS_4arch4Sm80ELb0ELb0ELb1ELb1ELb0ELb1ELb1ELb1EEENS1_21CollectiveEpilogueFwdINS6_IJS8_SA_S9_EEENS6_IJNS7_ILi1EEESI_SI_EEESC_SE_Li128ELb1ELb1ELb1ELb0EEENS1_36VarlenDynamicPersistentTileSchedulerILi128ELi80ELi128ELi128ELb1ELb1ELb0ELb0ELb1ELb1EEEEEEEEEvNT_6ParamsE)
        .other          _ZN7cutlass13device_kernelIN5flash19enable_sm80_to_sm89INS1_16FlashAttnFwdSm80INS1_25CollectiveMainloopFwdSm80ILi4ELi1ELb0EN4cute5tupleIJNS5_1CILi128EEENS7_ILi80EEENS7_ILi64EEEEEELi64ENS_6half_tEfNS_4arch4Sm80ELb0ELb0ELb1ELb1ELb0ELb1ELb1ELb1EEENS1_21CollectiveEpilogueFwdINS6_IJS8_SA_S9_EEENS6_IJNS7_ILi1EEESI_SI_EEESC_SE_Li128ELb1ELb1ELb1ELb0EEENS1_36VarlenDynamicPersistentTileSchedulerILi128ELi80ELi128ELi128ELb1ELb1ELb0ELb0ELb1ELb1EEEEEEEEEvNT_6ParamsE,@"STO_CUDA_ENTRY STV_DEFAULT"
_ZN7cutlass13device_kernelIN5flash19enable_sm80_to_sm89INS1_16FlashAttnFwdSm80INS1_25CollectiveMainloopFwdSm80ILi4ELi1ELb0EN4cute5tupleIJNS5_1CILi128EEENS7_ILi80EEENS7_ILi64EEEEEELi64ENS_6half_tEfNS_4arch4Sm80ELb0ELb0ELb1ELb1ELb0ELb1ELb1ELb1EEENS1_21CollectiveEpilogueFwdINS6_IJS8_SA_S9_EEENS6_IJNS7_ILi1EEESI_SI_EEESC_SE_Li128ELb1ELb1ELb1ELb0EEENS1_36VarlenDynamicPersistentTileSchedulerILi128ELi80ELi128ELi128ELb1ELb1ELb0ELb0ELb1ELb1EEEEEEEEEvNT_6ParamsE:
[----:B------:R-:W-:Y:S01]  /*0000*/  LDC R1, c[0x0][0x37c] ;  /* 0x0000df00ff017b82 */ /* 0x000fe20000000800 */
[----:B------:R-:W-:Y:S05]  /*0010*/  EXIT ;  /* 0x000000000000794d */ /* 0x000fea0003800000 */
.L_x_2:
        /* <DEDUP_REMOVED lines=14> */
.L_x_11:


//--------------------- .text._ZN7cutlass13device_kernelIN5flash19enable_sm80_to_sm89INS1_16FlashAttnFwdSm80INS1_25CollectiveMainloopFwdSm80ILi4ELi1ELb0EN4cute5tupleIJNS5_1CILi128EEENS7_ILi96EEENS7_ILi64EEEEEELi64ENS_6half_tEfNS_4arch4Sm80ELb0ELb1ELb1ELb0ELb0ELb0ELb1ELb1EEENS1_21CollectiveEpilogueFwdINS6_IJS8_SA_S9_EEENS6_IJNS7_ILi1EEESI_SI_EEESC_SE_Li128ELb0ELb1ELb1ELb0EEENS1_19SingleTileSchedulerILb0ELb1ELb1ELi128EEEEEEEEEvNT_6ParamsE --------------------------
	.section	.text._ZN7cutlass13device_kernelIN5flash19enable_sm80_to_sm89INS1_16FlashAttnFwdSm80INS1_25CollectiveMainloopFwdSm80ILi4ELi1ELb0EN4cute5tupleIJNS5_1CILi128EEENS7_ILi96EEENS7_ILi64EEEEEELi64ENS_6half_tEfNS_4arch4Sm80ELb0ELb1ELb1ELb0ELb0ELb0ELb1ELb1EEENS1_21CollectiveEpilogueFwdINS6_IJS8_SA_S9_EEENS6_IJNS7_ILi1EEESI_SI_EEESC_SE_Li128ELb0ELb1ELb1ELb0EEENS1_19SingleTileSchedulerILb0ELb1ELb1ELi128EEEEEEEEEvNT_6ParamsE,"ax",@progbits
	.align	128
.text._ZN7cutlass13device_kernelIN5flash19enable_sm80_to_sm89INS1_16FlashAttnFwdSm80INS1_25CollectiveMainloopFwdSm80ILi4ELi1ELb0EN4cute5tupleIJNS5_1CILi128EEENS7_ILi96EEENS7_ILi64EEEEEELi64ENS_6half_tEfNS_4arch4Sm80ELb0ELb1ELb1ELb0ELb0ELb0ELb1ELb1EEENS1_21CollectiveEpilogueFwdINS6_IJS8_SA_S9_EEENS6_IJNS7_ILi1EEESI_SI_EEESC_SE_Li128ELb0ELb1ELb1ELb0EEENS1_19SingleTileSchedulerILb0ELb1ELb1ELi128EEEEEEEEEvNT_6ParamsE:
        .type           _ZN7cutlass13device_kernelIN5flash19enable_sm80_to_sm89INS1_16FlashAttnFwdSm80INS1_25CollectiveMainloopFwdSm80ILi4ELi1ELb0EN4cute5tupleIJNS5_1CILi128EEENS7_ILi96EEENS7_ILi64EEEEEELi64ENS_6half_tEfNS_4arch4Sm80ELb0ELb1ELb1ELb0ELb0ELb0ELb1ELb1EEENS1_21CollectiveEpilogueFwdINS6_IJS8_SA_S9_EEENS6_IJNS7_ILi1EEESI_SI_EEESC_SE_Li128ELb0ELb1ELb1ELb0EEENS1_19SingleTileSchedulerILb0ELb1ELb1ELi128EEEEEEEEEvNT_6ParamsE,@function
        .size           _ZN7cutlass13device_kernelIN5flash19enable_sm80_to_sm89INS1_16FlashAttnFwdSm80INS1_25CollectiveMainloopFwdSm80ILi4ELi1ELb0EN4cute5tupleIJNS5_1CILi128EEENS7_ILi96EEENS7_ILi64EEEEEELi64ENS_6half_tEfNS_4arch4Sm80ELb0ELb1ELb1ELb0ELb0ELb0ELb1ELb1EEENS1_21CollectiveEpilogueFwdINS6_IJS8_SA_S9_EEENS6_IJNS7_ILi1EEESI_SI_EEESC_SE_Li128ELb0ELb1ELb1ELb0EEENS1_19SingleTileSchedulerILb0ELb1ELb1ELi128EEEEEEEEEvNT_6ParamsE,(.L_x_12 - _ZN7cutlass13device_kernelIN5flash19enable_sm80_to_sm89INS1_16FlashAttnFwdSm80INS1_25CollectiveMainloopFwdSm80ILi4ELi1ELb0EN4cute5tupleIJNS5_1CILi128EEENS7_ILi96EEENS7_ILi64EEEEEELi64ENS_6half_tEfNS_4arch4Sm80ELb0ELb1ELb1ELb0ELb0ELb0ELb1ELb1EEENS1_21CollectiveEpilogueFwdINS6_IJS8_SA_S9_EEENS6_IJNS7_ILi1EEESI_SI_EEESC_SE_Li128ELb0ELb1ELb1ELb0EEENS1_19SingleTileSchedulerILb0ELb1ELb1ELi128EEEEEEEEEvNT_6ParamsE)
        .other          _ZN7cutlass13device_kernelIN5flash19enable_sm80_to_sm89INS1_16FlashAttnFwdSm80INS1_25CollectiveMainloopFwdSm80ILi4ELi1ELb0EN4cute5tupleIJNS5_1CILi128EEENS7_ILi96EEENS7_ILi64EEEEEELi64ENS_6half_tEfNS_4arch4Sm80ELb0ELb1ELb1ELb0ELb0ELb0ELb1ELb1EEENS1_21CollectiveEpilogueFwdINS6_IJS8_SA_S9_EEENS6_IJNS7_ILi1EEESI_SI_EEESC_SE_Li128ELb0ELb1ELb1ELb0EEENS1_19SingleTileSchedulerILb0ELb1ELb1ELi128EEEEEEEEEvNT_6ParamsE,@"STO_CUDA_ENTRY STV_DEFAULT"
_ZN7cutlass13device_kernelIN5flash19enable_sm80_to_sm89INS1_16FlashAttnFwdSm80INS1_25CollectiveMainloopFwdSm80ILi4ELi1ELb0EN4cute5tupleIJNS5_1CILi128EEENS7_ILi96EEENS7_ILi64EEEEEELi64ENS_6half_tEfNS_4arch4Sm80ELb0ELb1ELb1ELb0ELb0ELb0ELb1ELb1EEENS1_21CollectiveEpilogueFwdINS6_IJS8_SA_S9_EEENS6_IJNS7_ILi1EEESI_SI_EEESC_SE_Li128ELb0ELb1ELb1ELb0EEENS1_19SingleTileSchedulerILb0ELb1ELb1ELi128EEEEEEEEEvNT_6ParamsE:
[----:B------:R-:W-:Y:S01]  /*0000*/  LDC R1, c[0x0][0x37c] ;  /* 0x0000df00ff017b82 */ /* 0x000fe20000000800 */
[----:B------:R-:W-:Y:S05]  /*0010*/  EXIT ;  /* 0x000000000000794d */ /* 0x000fea0003800000 */
.L_x_3:
        /* <DEDUP_REMOVED lines=14> */
.L_x_12:


//--------------------- .text._ZN7cutlass13device_kernelIN5flash19enable_sm80_to_sm89INS1_16FlashAttnFwdSm80INS1_25CollectiveMainloopFwdSm80ILi4ELi1ELb0EN4cute5tupleIJNS5_1CILi128EEENS7_ILi80EEENS7_ILi64EEEEEELi64ENS_6half_tEfNS_4arch4Sm80ELb0ELb1ELb1ELb1ELb0ELb0ELb1ELb1EEENS1_21CollectiveEpilogueFwdINS6_IJS8_SA_S9_EEENS6_IJNS7_ILi1EEESI_SI_EEESC_SE_Li128ELb1ELb1ELb1ELb0EEENS1_36VarlenDynamicPersistentTileSchedulerILi128ELi80ELi128ELi128ELb1ELb1ELb0ELb1ELb0ELb1EEEEEEEEEvNT_6ParamsE --------------------------
	.section	.text._ZN7cutlass13device_kernelIN5flash19enable_sm80_to_sm89INS1_16FlashAttnFwdSm80INS1_25CollectiveMainloopFwdSm80ILi4ELi1ELb0EN4cute5tupleIJNS5_1CILi128EEENS7_ILi80EEENS7_ILi64EEEEEELi64ENS_6half_tEfNS_4arch4Sm80ELb0ELb1ELb1ELb1ELb0ELb0ELb1ELb1EEENS1_21CollectiveEpilogueFwdINS6_IJS8_SA_S9_EEENS6_IJNS7_ILi1EEESI_SI_EEESC_SE_Li128ELb1ELb1ELb1ELb0EEENS1_36VarlenDynamicPersistentTileSchedulerILi128ELi80ELi128ELi128ELb1ELb1ELb0ELb1ELb0ELb1EEEEEEEEEvNT_6ParamsE,"ax",@progbits
	.align	128
.text._ZN7cutlass13device_kernelIN5flash19enable_sm80_to_sm89INS1_16FlashAttnFwdSm80INS1_25CollectiveMainloopFwdSm80ILi4ELi1ELb0EN4cute5tupleIJNS5_1CILi128EEENS7_ILi80EEENS7_ILi64EEEEEELi64ENS_6half_tEfNS_4arch4Sm80ELb0ELb1ELb1ELb1ELb0ELb0ELb1ELb1EEENS1_21CollectiveEpilogueFwdINS6_IJS8_SA_S9_EEENS6_IJNS7_ILi1EEESI_SI_EEESC_SE_Li128ELb1ELb1ELb1ELb0EEENS1_36VarlenDynamicPersistentTileSchedulerILi128ELi80ELi128ELi128ELb1ELb1ELb0ELb1ELb0ELb1EEEEEEEEEvNT_6ParamsE:
        .type           _ZN7cutlass13device_kernelIN5flash19enable_sm80_to_sm89INS1_16FlashAttnFwdSm80INS1_25CollectiveMainloopFwdSm80ILi4ELi1ELb0EN4cute5tupleIJNS5_1CILi128EEENS7_ILi80EEENS7_ILi64EEEEEELi64ENS_6half_tEfNS_4arch4Sm80ELb0ELb1ELb1ELb1ELb0ELb0ELb1ELb1EEENS1_21CollectiveEpilogueFwdINS6_IJS8_SA_S9_EEENS6_IJNS7_ILi1EEESI_SI_EEESC_SE_Li128ELb1ELb1ELb1ELb0EEENS1_36VarlenDynamicPersistentTileSchedulerILi128ELi80ELi128ELi128ELb1ELb1ELb0ELb1ELb0ELb1EEEEEEEEEvNT_6ParamsE,@function
        .size           _ZN7cutlass13device_kernelIN5flash19enable_sm80_to_sm89INS1_16FlashAttnFwdSm80INS1_25CollectiveMainloopFwdSm80ILi4ELi1ELb0EN4cute5tupleIJNS5_1CILi128EEENS7_ILi80EEENS7_ILi64EEEEEELi64ENS_6half_tEfNS_4arch4Sm80ELb0ELb1ELb1ELb1ELb0ELb0ELb1ELb1EEENS1_21CollectiveEpilogueFwdINS6_IJS8_SA_S9_EEENS6_IJNS7_ILi1EEESI_SI_EEESC_SE_Li128ELb1ELb1ELb1ELb0EEENS1_36VarlenDynamicPersistentTileSchedulerILi128ELi80ELi128ELi128ELb1ELb1ELb0ELb1ELb0ELb1EEEEEEEEEvNT_6ParamsE,(.L_x_13 - _ZN7cutlass13device_kernelIN5flash19enable_sm80_to_sm89INS1_16FlashAttnFwdSm80INS1_25CollectiveMainloopFwdSm80ILi4ELi1ELb0EN4cute5tupleIJNS5_1CILi128EEENS7_ILi80EEENS7_ILi64EEEEEELi64ENS_6half_tEfNS_4arch4Sm80ELb0ELb1ELb1ELb1ELb0ELb0ELb1ELb1EEENS1_21CollectiveEpilogueFwdINS6_IJS8_SA_S9_EEENS6_IJNS7_ILi1EEESI_SI_EEESC_SE_Li128ELb1ELb1ELb1ELb0EEENS1_36VarlenDynamicPersistentTileSchedulerILi128ELi80ELi128ELi128ELb1ELb1ELb0ELb1ELb0ELb1EEEEEEEEEvNT_6ParamsE)
        .other          _ZN7cutlass13device_kernelIN5flash19enable_sm80_to_sm89INS1_16FlashAttnFwdSm80INS1_25CollectiveMainloopFwdSm80ILi4ELi1ELb0EN4cute5tupleIJNS5_1CILi128EEENS7_ILi80EEENS7_ILi64EEEEEELi64ENS_6half_tEfNS_4arch4Sm80ELb0ELb1ELb1ELb1ELb0ELb0ELb1ELb1EEENS1_21CollectiveEpilogueFwdINS6_IJS8_SA_S9_EEENS6_IJNS7_ILi1EEESI_SI_EEESC_SE_Li128ELb1ELb1ELb1ELb0EEENS1_36VarlenDynamicPersistentTileSchedulerILi128ELi80ELi128ELi128ELb1ELb1ELb0ELb1ELb0ELb1EEEEEEEEEvNT_6ParamsE,@"STO_CUDA_ENTRY STV_DEFAULT"
_ZN7cutlass13device_kernelIN5flash19enable_sm80_to_sm89INS1_16FlashAttnFwdSm80INS1_25CollectiveMainloopFwdSm80ILi4ELi1ELb0EN4cute5tupleIJNS5_1CILi128EEENS7_ILi80EEENS7_ILi64EEEEEELi64ENS_6half_tEfNS_4arch4Sm80ELb0ELb1ELb1ELb1ELb0ELb0ELb1ELb1EEENS1_21CollectiveEpilogueFwdINS6_IJS8_SA_S9_EEENS6_IJNS7_ILi1EEESI_SI_EEESC_SE_Li128ELb1ELb1ELb1ELb0EEENS1_36VarlenDynamicPersistentTileSchedulerILi128ELi80ELi128ELi128ELb1ELb1ELb0ELb1ELb0ELb1EEEEEEEEEvNT_6ParamsE:
[----:B------:R-:W-:Y:S01]  /*0000*/  LDC R1, c[0x0][0x37c] ;  /* 0x0000df00ff017b82 */ /* 0x000fe20000000800 */
[----:B------:R-:W-:Y:S05]  /*0010*/  EXIT ;  /* 0x000000000000794d */ /* 0x000fea0003800000 */
.L_x_4:
        /* <DEDUP_REMOVED lines=14> */
.L_x_13:


//--------------------- .text._ZN7cutlass13device_kernelIN5flash19enable_sm80_to_sm89INS1_16FlashAttnFwdSm80INS1_25CollectiveMainloopFwdSm80ILi4ELi1ELb0EN4cute5tupleIJNS5_1CILi128EEENS7_ILi80EEENS7_ILi64EEEEEELi64ENS_6half_tEfNS_4arch4Sm80ELb0ELb1ELb1ELb1ELb0ELb1ELb1ELb1EEENS1_21CollectiveEpilogueFwdINS6_IJS8_SA_S9_EEENS6_IJNS7_ILi1EEESI_SI_EEESC_SE_Li128ELb1ELb1ELb1ELb0EEENS1_36VarlenDynamicPersistentTileSchedulerILi128ELi80ELi128ELi128ELb1ELb1ELb0ELb1ELb0ELb1EEEEEEEEEvNT_6ParamsE --------------------------
	.section	.text._ZN7cutlass13device_kernelIN5flash19enable_sm80_to_sm89INS1_16FlashAttnFwdSm80INS1_25CollectiveMainloopFwdSm80ILi4ELi1ELb0EN4cute5tupleIJNS5_1CILi128EEENS7_ILi80EEENS7_ILi64EEEEEELi64ENS_6half_tEfNS_4arch4Sm80ELb0ELb1ELb1ELb1ELb0ELb1ELb1ELb1EEENS1_21CollectiveEpilogueFwdINS6_IJS8_SA_S9_EEENS6_IJNS7_ILi1EEESI_SI_EEESC_SE_Li128ELb1ELb1ELb1ELb0EEENS1_36VarlenDynamicPersistentTileSchedulerILi128ELi80ELi128ELi128ELb1ELb1ELb0ELb1ELb0ELb1EEEEEEEEEvNT_6ParamsE,"ax",@progbits
	.align	128
.text._ZN7cutlass13device_kernelIN5flash19enable_sm80_to_sm89INS1_16FlashAttnFwdSm80INS1_25CollectiveMainloopFwdSm80ILi4ELi1ELb0EN4cute5tupleIJNS5_1CILi128EEENS7_ILi80EEENS7_ILi64EEEEEELi64ENS_6half_tEfNS_4arch4Sm80ELb0ELb1ELb1ELb1ELb0ELb1ELb1ELb1EEENS1_21CollectiveEpilogueFwdINS6_IJS8_SA_S9_EEENS6_IJNS7_ILi1EEESI_SI_EEESC_SE_Li128ELb1ELb1ELb1ELb0EEENS1_36VarlenDynamicPersistentTileSchedulerILi128ELi80ELi128ELi128ELb1ELb1ELb0ELb1ELb0ELb1EEEEEEEEEvNT_6ParamsE:
        .type           _ZN7cutlass13device_kernelIN5flash19enable_sm80_to_sm89INS1_16FlashAttnFwdSm80INS1_25CollectiveMainloopFwdSm80ILi4ELi1ELb0EN4cute5tupleIJNS5_1CILi128EEENS7_ILi80EEENS7_ILi64EEEEEELi64ENS_6half_tEfNS_4arch4Sm80ELb0ELb1ELb1ELb1ELb0ELb1ELb1ELb1EEENS1_21CollectiveEpilogueFwdINS6_IJS8_SA_S9_EEENS6_IJNS7_ILi1EEESI_SI_EEESC_SE_Li128ELb1ELb1ELb1ELb0EEENS1_36VarlenDynamicPersistentTileSchedulerILi128ELi80ELi128ELi128ELb1ELb1ELb0ELb1ELb0ELb1EEEEEEEEEvNT_6ParamsE,@function
        .size           _ZN7cutlass13device_kernelIN5flash19enable_sm80_to_sm89INS1_16FlashAttnFwdSm80INS1_25CollectiveMainloopFwdSm80ILi4ELi1ELb0EN4cute5tupleIJNS5_1CILi128EEENS7_ILi80EEENS7_ILi64EEEEEELi64ENS_6half_tEfNS_4arch4Sm80ELb0ELb1ELb1ELb1ELb0ELb1ELb1ELb1EEENS1_21CollectiveEpilogueFwdINS6_IJS8_SA_S9_EEENS6_IJNS7_ILi1EEESI_SI_EEESC_SE_Li128ELb1ELb1ELb1ELb0EEENS1_36VarlenDynamicPersistentTileSchedulerILi128ELi80ELi128ELi128ELb1ELb1ELb0ELb1ELb0ELb1EEEEEEEEEvNT_6ParamsE,(.L_x_14 - _ZN7cutlass13device_kernelIN5flash19enable_sm80_to_sm89INS1_16FlashAttnFwdSm80INS1_25CollectiveMainloopFwdSm80ILi4ELi1ELb0EN4cute5tupleIJNS5_1CILi128EEENS7_ILi80EEENS7_ILi64EEEEEELi64ENS_6half_tEfNS_4arch4Sm80ELb0ELb1ELb1ELb1ELb0ELb1ELb1ELb1EEENS1_21CollectiveEpilogueFwdINS6_IJS8_SA_S9_EEENS6_IJNS7_ILi1EEESI_SI_EEESC_SE_Li128ELb1ELb1ELb1ELb0EEENS1_36VarlenDynamicPersistentTileSchedulerILi128ELi80ELi128ELi128ELb1ELb1ELb0ELb1ELb0ELb1EEEEEEEEEvNT_6ParamsE)
        .other          _ZN7cutlass13device_kernelIN5flash19enable_sm80_to_sm89INS1_16FlashAttnFwdSm80INS1_25CollectiveMainloopFwdSm80ILi4ELi1ELb0EN4cute5tupleIJNS5_1CILi128EEENS7_ILi80EEENS7_ILi64EEEEEELi64ENS_6half_tEfNS_4arch4Sm80ELb0ELb1ELb1ELb1ELb0ELb1ELb1ELb1EEENS1_21CollectiveEpilogueFwdINS6_IJS8_SA_S9_EEENS6_IJNS7_ILi1EEESI_SI_EEESC_SE_Li128ELb1ELb1ELb1ELb0EEENS1_36VarlenDynamicPersistentTileSchedulerILi128ELi80ELi128ELi128ELb1ELb1ELb0ELb1ELb0ELb1EEEEEEEEEvNT_6ParamsE,@"STO_CUDA_ENTRY STV_DEFAULT"
_ZN7cutlass13device_kernelIN5flash19enable_sm80_to_sm89INS1_16FlashAttnFwdSm80INS1_25CollectiveMainloopFwdSm80ILi4ELi1ELb0EN4cute5tupleIJNS5_1CILi128EEENS7_ILi80EEENS7_ILi64EEEEEELi64ENS_6half_tEfNS_4arch4Sm80ELb0ELb1ELb1ELb1ELb0ELb1ELb1ELb1EEENS1_21CollectiveEpilogueFwdINS6_IJS8_SA_S9_EEENS6_IJNS7_ILi1EEESI_SI_EEESC_SE_Li128ELb1ELb1ELb1ELb0EEENS1_36VarlenDynamicPersistentTileSchedulerILi128ELi80ELi128ELi128ELb1ELb1ELb0ELb1ELb0ELb1EEEEEEEEEvNT_6ParamsE:
[----:B------:R-:W-:Y:S01]  /*0000*/  LDC R1, c[0x0][0x37c] ;  /* 0x0000df00ff017b82 */ /* 0x000fe20000000800 */
[----:B------:R-:W-:Y:S05]  /*0010*/  EXIT ;  /* 0x000000000000794d */ /* 0x000fea0003800000 */
.L_x_5:
        /* <DEDUP_REMOVED lines=14> */
.L_x_14:


//--------------------- .text._ZN7cutlass13device_kernelIN5flash19enable_sm80_to_sm89INS1_16FlashAttnFwdSm80INS1_25CollectiveMainloopFwdSm80ILi4ELi1ELb0EN4cute5tupleIJNS5_1CILi128EEENS7_ILi112EEENS7_ILi64EEEEEELi64ENS_6half_tEfNS_4arch4Sm80ELb1ELb0ELb1ELb0ELb0ELb0ELb1ELb1EEENS1_21CollectiveEpilogueFwdINS6_IJS8_SA_S9_EEENS6_IJNS7_ILi1EEESI_SI_EEESC_SE_Li128ELb0ELb1ELb1ELb0EEENS1_30DynamicPersistentTileSchedulerILi128ELi128ELb1ELb1ELb0EEEEEEEEEvNT_6ParamsE --------------------------
	.section	.text._ZN7cutlass13device_kernelIN5flash19enable_sm80_to_sm89INS1_16FlashAttnFwdSm80INS1_25CollectiveMainloopFwdSm80ILi4ELi1ELb0EN4cute5tupleIJNS5_1CILi128EEENS7_ILi112EEENS7_ILi64EEEEEELi64ENS_6half_tEfNS_4arch4Sm80ELb1ELb0ELb1ELb0ELb0ELb0ELb1ELb1EEENS1_21CollectiveEpilogueFwdINS6_IJS8_SA_S9_EEENS6_IJNS7_ILi1EEESI_SI_EEESC_SE_Li128ELb0ELb1ELb1ELb0EEENS1_30DynamicPersistentTileSchedulerILi128ELi128ELb1ELb1ELb0EEEEEEEEEvNT_6ParamsE,"ax",@progbits
	.align	128
.text._ZN7cutlass13device_kernelIN5flash19enable_sm80_to_sm89INS1_16FlashAttnFwdSm80INS1_25CollectiveMainloopFwdSm80ILi4ELi1ELb0EN4cute5tupleIJNS5_1CILi128EEENS7_ILi112EEENS7_ILi64EEEEEELi64ENS_6half_tEfNS_4arch4Sm80ELb1ELb0ELb1ELb0ELb0ELb0ELb1ELb1EEENS1_21CollectiveEpilogueFwdINS6_IJS8_SA_S9_EEENS6_IJNS7_ILi1EEESI_SI_EEESC_SE_Li128ELb0ELb1ELb1ELb0EEENS1_30DynamicPersistentTileSchedulerILi128ELi128ELb1ELb1ELb0EEEEEEEEEvNT_6ParamsE:
        .type           _ZN7cutlass13device_kernelIN5flash19enable_sm80_to_sm89INS1_16FlashAttnFwdSm80INS1_25CollectiveMainloopFwdSm80ILi4ELi1ELb0EN4cute5tupleIJNS5_1CILi128EEENS7_ILi112EEENS7_ILi64EEEEEELi64ENS_6half_tEfNS_4arch4Sm80ELb1ELb0ELb1ELb0ELb0ELb0ELb1ELb1EEENS1_21CollectiveEpilogueFwdINS6_IJS8_SA_S9_EEENS6_IJNS7_ILi1EEESI_SI_EEESC_SE_Li128ELb0ELb1ELb1ELb0EEENS1_30DynamicPersistentTileSchedulerILi128ELi128ELb1ELb1ELb0EEEEEEEEEvNT_6ParamsE,@function
        .size           _ZN7cutlass13device_kernelIN5flash19enable_sm80_to_sm89INS1_16FlashAttnFwdSm80INS1_25CollectiveMainloopFwdSm80ILi4ELi1ELb0EN4cute5tupleIJNS5_1CILi128EEENS7_ILi112EEENS7_ILi64EEEEEELi64ENS_6half_tEfNS_4arch4Sm80ELb1ELb0ELb1ELb0ELb0ELb0ELb1ELb1EEENS1_21CollectiveEpilogueFwdINS6_IJS8_SA_S9_EEENS6_IJNS7_ILi1EEESI_SI_EEESC_SE_Li128ELb0ELb1ELb1ELb0EEENS1_30DynamicPersistentTileSchedulerILi128ELi128ELb1ELb1ELb0EEEEEEEEEvNT_6ParamsE,(.L_x_15 - _ZN7cutlass13device_kernelIN5flash19enable_sm80_to_sm89INS1_16FlashAttnFwdSm80INS1_25CollectiveMainloopFwdSm80ILi4ELi1ELb0EN4cute5tupleIJNS5_1CILi128EEENS7_ILi112EEENS7_ILi64EEEEEELi64ENS_6half_tEfNS_4arch4Sm80ELb1ELb0ELb1ELb0ELb0ELb0ELb1ELb1EEENS1_21CollectiveEpilogueFwdINS6_IJS8_SA_S9_EEENS6_IJNS7_ILi1EEESI_SI_EEESC_SE_Li128ELb0ELb1ELb1ELb0EEENS1_30DynamicPersistentTileSchedulerILi128ELi128ELb1ELb1ELb0EEEEEEEEEvNT_6ParamsE)
        .other          _ZN7cutlass13device_kernelIN5flash19enable_sm80_to_sm89INS1_16FlashAttnFwdSm80INS1_25CollectiveMainloopFwdSm80ILi4ELi1ELb0EN4cute5tupleIJNS5_1CILi128EEENS7_ILi112EEENS7_ILi64EEEEEELi64ENS_6half_tEfNS_4arch4Sm80ELb1ELb0ELb1ELb0ELb0ELb0ELb1ELb1EEENS1_21CollectiveEpilogueFwdINS6_IJS8_SA_S9_EEENS6_IJNS7_ILi1EEESI_SI_EEESC_SE_Li128ELb0ELb1ELb1ELb0EEENS1_30DynamicPersistentTileSchedulerILi128ELi128ELb1ELb1ELb0EEEEEEEEEvNT_6ParamsE,@"STO_CUDA_ENTRY STV_DEFAULT"
_ZN7cutlass13device_kernelIN5flash19enable_sm80_to_sm89INS1_16FlashAttnFwdSm80INS1_25CollectiveMainloopFwdSm80ILi4ELi1ELb0EN4cute5tupleIJNS5_1CILi128EEENS7_ILi112EEENS7_ILi64EEEEEELi64ENS_6half_tEfNS_4arch4Sm80ELb1ELb0ELb1ELb0ELb0ELb0ELb1ELb1EEENS1_21CollectiveEpilogueFwdINS6_IJS8_SA_S9_EEENS6_IJNS7_ILi1EEESI_SI_EEESC_SE_Li128ELb0ELb1ELb1ELb0EEENS1_30DynamicPersistentTileSchedulerILi128ELi128ELb1ELb1ELb0EEEEEEEEEvNT_6ParamsE:
[----:B------:R-:W-:Y:S01]  /*0000*/  LDC R1, c[0x0][0x37c] ;  /* 0x0000df00ff017b82 */ /* 0x000fe20000000800 */
[----:B------:R-:W-:Y:S05]  /*0010*/  EXIT ;  /* 0x000000000000794d */ /* 0x000fea0003800000 */
.L_x_6:
        /* <DEDUP_REMOVED lines=14> */
.L_x_15:


//--------------------- .text._ZN7cutlass13device_kernelIN5flash19enable_sm80_to_sm89INS1_16FlashAttnFwdSm80INS1_25CollectiveMainloopFwdSm80ILi4ELi1ELb0EN4cute5tupleIJNS5_1CILi128EEENS7_ILi80EEENS7_ILi64EEEEEELi64ENS_6half_tEfNS_4arch4Sm80ELb1ELb0ELb1ELb1ELb0ELb0ELb1ELb1EEENS1_21CollectiveEpilogueFwdINS6_IJS8_SA_S9_EEENS6_IJNS7_ILi1EEESI_SI_EEESC_SE_Li128ELb1ELb1ELb1ELb0EEENS1_36VarlenDynamicPersistentTileSchedulerILi128ELi80ELi128ELi128ELb1ELb1ELb0ELb1ELb1ELb1EEEEEEEEEvNT_6ParamsE --------------------------
	.section	.text._ZN7cutlass13device_kernelIN5flash19enable_sm80_to_sm89INS1_16FlashAttnFwdSm80INS1_25CollectiveMainloopFwdSm80ILi4ELi1ELb0EN4cute5tupleIJNS5_1CILi128EEENS7_ILi80EEENS7_ILi64EEEEEELi64ENS_6half_tEfNS_4arch4Sm80ELb1ELb0ELb1ELb1ELb0ELb0ELb1ELb1EEENS1_21CollectiveEpilogueFwdINS6_IJS8_SA_S9_EEENS6_IJNS7_ILi1EEESI_SI_EEESC_SE_Li128ELb1ELb1ELb1ELb0EEENS1_36VarlenDynamicPersistentTileSchedulerILi128ELi80ELi128ELi128ELb1ELb1ELb0ELb1ELb1ELb1EEEEEEEEEvNT_6ParamsE,"ax",@progbits
	.align	128
.text._ZN7cutlass13device_kernelIN5flash19enable_sm80_to_sm89INS1_16FlashAttnFwdSm80INS1_25CollectiveMainloopFwdSm80ILi4ELi1ELb0EN4cute5tupleIJNS5_1CILi128EEENS7_ILi80EEENS7_ILi64EEEEEELi64ENS_6half_tEfNS_4arch4Sm80ELb1ELb0ELb1ELb1ELb0ELb0ELb1ELb1EEENS1_21CollectiveEpilogueFwdINS6_IJS8_SA_S9_EEENS6_IJNS7_ILi1EEESI_SI_EEESC_SE_Li128ELb1ELb1ELb1ELb0EEENS1_36VarlenDynamicPersistentTileSchedulerILi128ELi80ELi128ELi128ELb1ELb1ELb0ELb1ELb1ELb1EEEEEEEEEvNT_6ParamsE:
        .type           _ZN7cutlass13device_kernelIN5flash19enable_sm80_to_sm89INS1_16FlashAttnFwdSm80INS1_25CollectiveMainloopFwdSm80ILi4ELi1ELb0EN4cute5tupleIJNS5_1CILi128EEENS7_ILi80EEENS7_ILi64EEEEEELi64ENS_6half_tEfNS_4arch4Sm80ELb1ELb0ELb1ELb1ELb0ELb0ELb1ELb1EEENS1_21CollectiveEpilogueFwdINS6_IJS8_SA_S9_EEENS6_IJNS7_ILi1EEESI_SI_EEESC_SE_Li128ELb1ELb1ELb1ELb0EEENS1_36VarlenDynamicPersistentTileSchedulerILi128ELi80ELi128ELi128ELb1ELb1ELb0ELb1ELb1ELb1EEEEEEEEEvNT_6ParamsE,@function
        .size           _ZN7cutlass13device_kernelIN5flash19enable_sm80_to_sm89INS1_16FlashAttnFwdSm80INS1_25CollectiveMainloopFwdSm80ILi4ELi1ELb0EN4cute5tupleIJNS5_1CILi128EEENS7_ILi80EEENS7_ILi64EEEEEELi64ENS_6half_tEfNS_4arch4Sm80ELb1ELb0ELb1ELb1ELb0ELb0ELb1ELb1EEENS1_21CollectiveEpilogueFwdINS6_IJS8_SA_S9_EEENS6_IJNS7_ILi1EEESI_SI_EEESC_SE_Li128ELb1ELb1ELb1ELb0EEENS1_36VarlenDynamicPersistentTileSchedulerILi128ELi80ELi128ELi128ELb1ELb1ELb0ELb1ELb1ELb1EEEEEEEEEvNT_6ParamsE,(.L_x_16 - _ZN7cutlass13device_kernelIN5flash19enable_sm80_to_sm89INS1_16FlashAttnFwdSm80INS1_25CollectiveMainloopFwdSm80ILi4ELi1ELb0EN4cute5tupleIJNS5_1CILi128EEENS7_ILi80EEENS7_ILi64EEEEEELi64ENS_6half_tEfNS_4arch4Sm80ELb1ELb0ELb1ELb1ELb0ELb0ELb1ELb1EEENS1_21CollectiveEpilogueFwdINS6_IJS8_SA_S9_EEENS6_IJNS7_ILi1EEESI_SI_EEESC_SE_Li128ELb1ELb1ELb1ELb0EEENS1_36VarlenDynamicPersistentTileSchedulerILi128ELi80ELi128ELi128ELb1ELb1ELb0ELb1ELb1ELb1EEEEEEEEEvNT_6ParamsE)
        .other          _ZN7cutlass13device_kernelIN5flash19enable_sm80_to_sm89INS1_16FlashAttnFwdSm80INS1_25CollectiveMainloopFwdSm80ILi4ELi1ELb0EN4cute5tupleIJNS5_1CILi128EEENS7_ILi80EEENS7_ILi64EEEEEELi64ENS_6half_tEfNS_4arch4Sm80ELb1ELb0ELb1ELb1ELb0ELb0ELb1ELb1EEENS1_21CollectiveEpilogueFwdINS6_IJS8_SA_S9_EEENS6_IJNS7_ILi1EEESI_SI_EEESC_SE_Li128ELb1ELb1ELb1ELb0EEENS1_36VarlenDynamicPersistentTileSchedulerILi128ELi80ELi128ELi128ELb1ELb1ELb0ELb1ELb1ELb1EEEEEEEEEvNT_6ParamsE,@"STO_CUDA_ENTRY STV_DEFAULT"
_ZN7cutlass13device_kernelIN5flash19enable_sm80_to_sm89INS1_16FlashAttnFwdSm80INS1_25CollectiveMainloopFwdSm80ILi4ELi1ELb0EN4cute5tupleIJNS5_1CILi128EEENS7_ILi80EEENS7_ILi64EEEEEELi64ENS_6half_tEfNS_4arch4Sm80ELb1ELb0ELb1ELb1ELb0ELb0ELb1ELb1EEENS1_21CollectiveEpilogueFwdINS6_IJS8_SA_S9_EEENS6_IJNS7_ILi1EEESI_SI_EEESC_SE_Li128ELb1ELb1ELb1ELb0EEENS1_36VarlenDynamicPersistentTileSchedulerILi128ELi80ELi128ELi128ELb1ELb1ELb0ELb1ELb1ELb1EEEEEEEEEvNT_6ParamsE:
[----:B------:R-:W-:Y:S01]  /*0000*/  LDC R1, c[0x0][0x37c] ;  /* 0x0000df00ff017b82 */ /* 0x000fe20000000800 */
[----:B------:R-:W-:Y:S05]  /*0010*/  EXIT ;  /* 0x000000000000794d */ /* 0x000fea0003800000 */
.L_x_7:
        /* <DEDUP_REMOVED lines=14> */
.L_x_16:


//--------------------- .text._ZN7cutlass13device_kernelIN5flash19enable_sm80_to_sm89INS1_16FlashAttnFwdSm80INS1_25CollectiveMainloopFwdSm80ILi4ELi1ELb0EN4cute5tupleIJNS5_1CILi128EEENS7_ILi80EEENS7_ILi64EEEEEELi64ENS_6half_tEfNS_4arch4Sm80ELb1ELb0ELb1ELb1ELb0ELb1ELb1ELb1EEENS1_21CollectiveEpilogueFwdINS6_IJS8_SA_S9_EEENS6_IJNS7_ILi1EEESI_SI_EEESC_SE_Li128ELb1ELb1ELb1ELb0EEENS1_36VarlenDynamicPersistentTileSchedulerILi128ELi80ELi128ELi128ELb1ELb1ELb0ELb1ELb1ELb1EEEEEEEEEvNT_6ParamsE --------------------------
	.section	.text._ZN7cutlass13device_kernelIN5flash19enable_sm80_to_sm89INS1_16FlashAttnFwdSm80INS1_25CollectiveMainloopFwdSm80ILi4ELi1ELb0EN4cute5tupleIJNS5_1CILi128EEENS7_ILi80EEENS7_ILi64EEEEEELi64ENS_6half_tEfNS_4arch4Sm80ELb1ELb0ELb1ELb1ELb0ELb1ELb1ELb1EEENS1_21CollectiveEpilogueFwdINS6_IJS8_SA_S9_EEENS6_IJNS7_ILi1EEESI_SI_EEESC_SE_Li128ELb1ELb1ELb1ELb0EEENS1_36VarlenDynamicPersistentTileSchedulerILi128ELi80ELi128ELi128ELb1ELb1ELb0ELb1ELb1ELb1EEEEEEEEEvNT_6ParamsE,"ax",@progbits
	.align	128
.text._ZN7cutlass13device_kernelIN5flash19enable_sm80_to_sm89INS1_16FlashAttnFwdSm80INS1_25CollectiveMainloopFwdSm80ILi4ELi1ELb0EN4cute5tupleIJNS5_1CILi128EEENS7_ILi80EEENS7_ILi64EEEEEELi64ENS_6half_tEfNS_4arch4Sm80ELb1ELb0ELb1ELb1ELb0ELb1ELb1ELb1EEENS1_21CollectiveEpilogueFwdINS6_IJS8_SA_S9_EEENS6_IJNS7_ILi1EEESI_SI_EEESC_SE_Li128ELb1ELb1ELb1ELb0EEENS1_36VarlenDynamicPersistentTileSchedulerILi128ELi80ELi128ELi128ELb1ELb1ELb0ELb1ELb1ELb1EEEEEEEEEvNT_6ParamsE:
        .type           _ZN7cutlass13device_kernelIN5flash19enable_sm80_to_sm89INS1_16FlashAttnFwdSm80INS1_25CollectiveMainloopFwdSm80ILi4ELi1ELb0EN4cute5tupleIJNS5_1CILi128EEENS7_ILi80EEENS7_ILi64EEEEEELi64ENS_6half_tEfNS_4arch4Sm80ELb1ELb0ELb1ELb1ELb0ELb1ELb1ELb1EEENS1_21CollectiveEpilogueFwdINS6_IJS8_SA_S9_EEENS6_IJNS7_ILi1EEESI_SI_EEESC_SE_Li128ELb1ELb1ELb1ELb0EEENS1_36VarlenDynamicPersistentTileSchedulerILi128ELi80ELi128ELi128ELb1ELb1ELb0ELb1ELb1ELb1EEEEEEEEEvNT_6ParamsE,@function
        .size           _ZN7cutlass13device_kernelIN5flash19enable_sm80_to_sm89INS1_16FlashAttnFwdSm80INS1_25CollectiveMainloopFwdSm80ILi4ELi1ELb0EN4cute5tupleIJNS5_1CILi128EEENS7_ILi80EEENS7_ILi64EEEEEELi64ENS_6half_tEfNS_4arch4Sm80ELb1ELb0ELb1ELb1ELb0ELb1ELb1ELb1EEENS1_21CollectiveEpilogueFwdINS6_IJS8_SA_S9_EEENS6_IJNS7_ILi1EEESI_SI_EEESC_SE_Li128ELb1ELb1ELb1ELb0EEENS1_36VarlenDynamicPersistentTileSchedulerILi128ELi80ELi128ELi128ELb1ELb1ELb0ELb1ELb1ELb1EEEEEEEEEvNT_6ParamsE,(.L_x_17 - _ZN7cutlass13device_kernelIN5flash19enable_sm80_to_sm89INS1_16FlashAttnFwdSm80INS1_25CollectiveMainloopFwdSm80ILi4ELi1ELb0EN4cute5tupleIJNS5_1CILi128EEENS7_ILi80EEENS7_ILi64EEEEEELi64ENS_6half_tEfNS_4arch4Sm80ELb1ELb0ELb1ELb1ELb0ELb1ELb1ELb1EEENS1_21CollectiveEpilogueFwdINS6_IJS8_SA_S9_EEENS6_IJNS7_ILi1EEESI_SI_EEESC_SE_Li128ELb1ELb1ELb1ELb0EEENS1_36VarlenDynamicPersistentTileSchedulerILi128ELi80ELi128ELi128ELb1ELb1ELb0ELb1ELb1ELb1EEEEEEEEEvNT_6ParamsE)
        .other          _ZN7cutlass13device_kernelIN5flash19enable_sm80_to_sm89INS1_16FlashAttnFwdSm80INS1_25CollectiveMainloopFwdSm80ILi4ELi1ELb0EN4cute5tupleIJNS5_1CILi128EEENS7_ILi80EEENS7_ILi64EEEEEELi64ENS_6half_tEfNS_4arch4Sm80ELb1ELb0ELb1ELb1ELb0ELb1ELb1ELb1EEENS1_21CollectiveEpilogueFwdINS6_IJS8_SA_S9_EEENS6_IJNS7_ILi1EEESI_SI_EEESC_SE_Li128ELb1ELb1ELb1ELb0EEENS1_36VarlenDynamicPersistentTileSchedulerILi128ELi80ELi128ELi128ELb1ELb1ELb0ELb1ELb1ELb1EEEEEEEEEvNT_6ParamsE,@"STO_CUDA_ENTRY STV_DEFAULT"
_ZN7cutlass13device_kernelIN5flash19enable_sm80_to_sm89INS1_16FlashAttnFwdSm80INS1_25CollectiveMainloopFwdSm80ILi4ELi1ELb0EN4cute5tupleIJNS5_1CILi128EEENS7_ILi80EEENS7_ILi64EEEEEELi64ENS_6half_tEfNS_4arch4Sm80ELb1ELb0ELb1ELb1ELb0ELb1ELb1ELb1EEENS1_21CollectiveEpilogueFwdINS6_IJS8_SA_S9_EEENS6_IJNS7_ILi1EEESI_SI_EEESC_SE_Li128ELb1ELb1ELb1ELb0EEENS1_36VarlenDynamicPersistentTileSchedulerILi128ELi80ELi128ELi128ELb1ELb1ELb0ELb1ELb1ELb1EEEEEEEEEvNT_6ParamsE:
[----:B------:R-:W-:Y:S01]  /*0000*/  LDC R1, c[0x0][0x37c] ;  /* 0x0000df00ff017b82 */ /* 0x000fe20000000800 */
[----:B------:R-:W-:Y:S05]  /*0010*/  EXIT ;  /* 0x000000000000794d */ /* 0x000fea0003800000 */
.L_x_8:
        /* <DEDUP_REMOVED lines=14> */
.L_x_17:


//--------------------- .nv.shared.reserved.0     --------------------------
	.section	.nv.shared.reserved.0,"aw",@nobits
	.weak		__nv_reservedSMEM_offset_0_alias
	.size		__nv_reservedSMEM_offset_0_alias, 0, 64
	.other		__nv_reservedSMEM_offset_0_alias,@"STO_CUDA_RESERVED_SHARED STV_DEFAULT"
__nv_reservedSMEM_offset_0_alias:
	.zero		0
	.zero		64


//--------------------- .nv.global                --------------------------
	.section	.nv.global,"aw",@nobits
.nv.global:
	.type		_ZN79_INTERNAL_a8661eb0_43_flash_fwd_hdim64_fp16_split_softcap_sm80_cu_744032ad_34154cute1_E,@object
	.size		_ZN79_INTERNAL_a8661eb0_43_flash_fwd_hdim64_fp16_split_softcap_sm80_cu_744032ad_34154cute1_E,(_ZN79_INTERNAL_a8661eb0_43_flash_fwd_hdim64_fp16_split_softcap_sm80_cu_744032ad_34154cuda3std3__45__cpo6cbeginE - _ZN79_INTERNAL_a8661eb0_43_flash_fwd_hdim64_fp16_split_softcap_sm80_cu_744032ad_34154cute1_E)
_ZN79_INTERNAL_a8661eb0_43_flash_fwd_hdim64_fp16_split_softcap_sm80_cu_744032ad_34154cute1_E:
	.zero		1
	.type		_ZN79_INTERNAL_a8661eb0_43_flash_fwd_hdim64_fp16_split_softcap_sm80_cu_744032ad_34154cuda3std3__45__cpo6cbeginE,@object
	.size		_ZN79_INTERNAL_a8661eb0_43_flash_fwd_hdim64_fp16_split_softcap_sm80_cu_744032ad_34154cuda3std3__45__cpo6cbeginE,(_ZN79_INTERNAL_a8661eb0_43_flash_fwd_hdim64_fp16_split_softcap_sm80_cu_744032ad_34154cuda3std3__48in_placeE - _ZN79_INTERNAL_a8661eb0_43_flash_fwd_hdim64_fp16_split_softcap_sm80_cu_744032ad_34154cuda3std3__45__cpo6cbeginE)
_ZN79_INTERNAL_a8661eb0_43_flash_fwd_hdim64_fp16_split_softcap_sm80_cu_744032ad_34154cuda3std3__45__cpo6cbeginE:
	.zero		1
	.type		_ZN79_INTERNAL_a8661eb0_43_flash_fwd_hdim64_fp16_split_softcap_sm80_cu_744032ad_34154cuda3std3__48in_placeE,@object
	.size		_ZN79_INTERNAL_a8661eb0_43_flash_fwd_hdim64_fp16_split_softcap_sm80_cu_744032ad_34154cuda3std3__48in_placeE,(_ZN79_INTERNAL_a8661eb0_43_flash_fwd_hdim64_fp16_split_softcap_sm80_cu_744032ad_34154cuda3std6ranges3__45__cpo9iter_moveE - _ZN79_INTERNAL_a8661eb0_43_flash_fwd_hdim64_fp16_split_softcap_sm80_cu_744032ad_34154cuda3std3__48in_placeE)
_ZN79_INTERNAL_a8661eb0_43_flash_fwd_hdim64_fp16_split_softcap_sm80_cu_744032ad_34154cuda3std3__48in_placeE:
	.zero		1
	.type		_ZN79_INTERNAL_a8661eb0_43_flash_fwd_hdim64_fp16_split_softcap_sm80_cu_744032ad_34154cuda3std6ranges3__45__cpo9iter_moveE,@object
	.size		_ZN79_INTERNAL_a8661eb0_43_flash_fwd_hdim64_fp16_split_softcap_sm80_cu_744032ad_34154cuda3std6ranges3__45__cpo9iter_moveE,(_ZN79_INTERNAL_a8661eb0_43_flash_fwd_hdim64_fp16_split_softcap_sm80_cu_744032ad_34154cuda3std3__45__cpo5beginE - _ZN79_INTERNAL_a8661eb0_43_flash_fwd_hdim64_fp16_split_softcap_sm80_cu_744032ad_34154cuda3std6ranges3__45__cpo9iter_moveE)
_ZN79_INTERNAL_a8661eb0_43_flash_fwd_hdim64_fp16_split_softcap_sm80_cu_744032ad_34154cuda3std6ranges3__45__cpo9iter_moveE:
	.zero		1
	.type		_ZN79_INTERNAL_a8661eb0_43_flash_fwd_hdim64_fp16_split_softcap_sm80_cu_744032ad_34154cuda3std3__45__cpo5beginE,@object
	.size		_ZN79_INTERNAL_a8661eb0_43_flash_fwd_hdim64_fp16_split_softcap_sm80_cu_744032ad_34154cuda3std3__45__cpo5beginE,(_ZN79_INTERNAL_a8661eb0_43_flash_fwd_hdim64_fp16_split_softcap_sm80_cu_744032ad_34154cuda3std3__481_GLOBAL__N__a8661eb0_43_flash_fwd_hdim64_fp16_split_softcap_sm80_cu_744032ad_34156ignoreE - _ZN79_INTERNAL_a8661eb0_43_flash_fwd_hdim64_fp16_split_softcap_sm80_cu_744032ad_34154cuda3std3__45__cpo5beginE)
_ZN79_INTERNAL_a8661eb0_43_flash_fwd_hdim64_fp16_split_softcap_sm80_cu_744032ad_34154cuda3std3__45__cpo5beginE:
	.zero		1
	.type		_ZN79_INTERNAL_a8661eb0_43_flash_fwd_hdim64_fp16_split_softcap_sm80_cu_744032ad_34154cuda3std3__481_GLOBAL__N__a8661eb0_43_flash_fwd_hdim64_fp16_split_softcap_sm80_cu_744032ad_34156ignoreE,@object
	.size		_ZN79_INTERNAL_a8661eb0_43_flash_fwd_hdim64_fp16_split_softcap_sm80_cu_744032ad_34154cuda3std3__481_GLOBAL__N__a8661eb0_43_flash_fwd_hdim64_fp16_split_softcap_sm80_cu_744032ad_34156ignoreE,(_ZN79_INTERNAL_a8661eb0_43_flash_fwd_hdim64_fp16_split_softcap_sm80_cu_744032ad_34154cute7productE - _ZN79_INTERNAL_a8661eb0_43_flash_fwd_hdim64_fp16_split_softcap_sm80_cu_744032ad_34154cuda3std3__481_GLOBAL__N__a8661eb0_43_flash_fwd_hdim64_fp16_split_softcap_sm80_cu_744032ad_34156ignoreE)
_ZN79_INTERNAL_a8661eb0_43_flash_fwd_hdim64_fp16_split_softcap_sm80_cu_744032ad_34154cuda3std3__481_GLOBAL__N__a8661eb0_43_flash_fwd_hdim64_fp16_split_softcap_sm80_cu_744032ad_34156ignoreE:
	.zero		1
	.type		_ZN79_INTERNAL_a8661eb0_43_flash_fwd_hdim64_fp16_split_softcap_sm80_cu_744032ad_34154cute7productE,@object
	.size		_ZN79_INTERNAL_a8661eb0_43_flash_fwd_hdim64_fp16_split_softcap_sm80_cu_744032ad_34154cute7productE,(_ZN79_INTERNAL_a8661eb0_43_flash_fwd_hdim64_fp16_split_softcap_sm80_cu_744032ad_34154cuda3std3__45__cpo3endE - _ZN79_INTERNAL_a8661eb0_43_flash_fwd_hdim64_fp16_split_softcap_sm80_cu_744032ad_34154cute7productE)
_ZN79_INTERNAL_a8661eb0_43_flash_fwd_hdim64_fp16_split_softcap_sm80_cu_744032ad_34154cute7productE:
	.zero		1
	.type		_ZN79_INTERNAL_a8661eb0_43_flash_fwd_hdim64_fp16_split_softcap_sm80_cu_744032ad_34154cuda3std3__45__cpo3endE,@object
	.size		_ZN79_INTERNAL_a8661eb0_43_flash_fwd_hdim64_fp16_split_softcap_sm80_cu_744032ad_34154cuda3std3__45__cpo3endE,(_ZN79_INTERNAL_a8661eb0_43_flash_fwd_hdim64_fp16_split_softcap_sm80_cu_744032ad_34154cuda3std3__419piecewise_constructE - _ZN79_INTERNAL_a8661eb0_43_flash_fwd_hdim64_fp16_split_softcap_sm80_cu_744032ad_34154cuda3std3__45__cpo3endE)
_ZN79_INTERNAL_a8661eb0_43_flash_fwd_hdim64_fp16_split_softcap_sm80_cu_744032ad_34154cuda3std3__45__cpo3endE:
	.zero		1
	.type		_ZN79_INTERNAL_a8661eb0_43_flash_fwd_hdim64_fp16_split_softcap_sm80_cu_744032ad_34154cuda3std3__419piecewise_constructE,@object
	.size		_ZN79_INTERNAL_a8661eb0_43_flash_fwd_hdim64_fp16_split_softcap_sm80_cu_744032ad_34154cuda3std3__419piecewise_constructE,(_ZN79_INTERNAL_a8661eb0_43_flash_fwd_hdim64_fp16_split_softcap_sm80_cu_744032ad_34154cuda3std3__45__cpo4cendE - _ZN79_INTERNAL_a8661eb0_43_flash_fwd_hdim64_fp16_split_softcap_sm80_cu_744032ad_34154cuda3std3__419piecewise_constructE)
_ZN79_INTERNAL_a8661eb0_43_flash_fwd_hdim64_fp16_split_softcap_sm80_cu_744032ad_34154cuda3std3__419piecewise_constructE:
	.zero		1
	.type		_ZN79_INTERNAL_a8661eb0_43_flash_fwd_hdim64_fp16_split_softcap_sm80_cu_744032ad_34154cuda3std3__45__cpo4cendE,@object
	.size		_ZN79_INTERNAL_a8661eb0_43_flash_fwd_hdim64_fp16_split_softcap_sm80_cu_744032ad_34154cuda3std3__45__cpo4cendE,(_ZN79_INTERNAL_a8661eb0_43_flash_fwd_hdim64_fp16_split_softcap_sm80_cu_744032ad_34154cuda3std6ranges3__45__cpo4swapE - _ZN79_INTERNAL_a8661eb0_43_flash_fwd_hdim64_fp16_split_softcap_sm80_cu_744032ad_34154cuda3std3__45__cpo4cendE)
_ZN79_INTERNAL_a8661eb0_43_flash_fwd_hdim64_fp16_split_softcap_sm80_cu_744032ad_34154cuda3std3__45__cpo4cendE:
	.zero		1
	.type		_ZN79_INTERNAL_a8661eb0_43_flash_fwd_hdim64_fp16_split_softcap_sm80_cu_744032ad_34154cuda3std6ranges3__45__cpo4swapE,@object
	.size		_ZN79_INTERNAL_a8661eb0_43_flash_fwd_hdim64_fp16_split_softcap_sm80_cu_744032ad_34154cuda3std6ranges3__45__cpo4swapE,(.L_7 - _ZN79_INTERNAL_a8661eb0_43_flash_fwd_hdim64_fp16_split_softcap_sm80_cu_744032ad_34154cuda3std6ranges3__45__cpo4swapE)
_ZN79_INTERNAL_a8661eb0_43_flash_fwd_hdim64_fp16_split_softcap_sm80_cu_744032ad_34154cuda3std6ranges3__45__cpo4swapE:
	.zero		1
.L_7:


//--------------------- .nv.constant0._ZN7cutlass13device_kernelIN5flash19enable_sm80_to_sm89INS1_16FlashAttnFwdSm80INS1_25CollectiveMainloopFwdSm80ILi4ELi1ELb0EN4cute5tupleIJNS5_1CILi128EEENS7_ILi112EEENS7_ILi64EEEEEELi64ENS_6half_tEfNS_4arch4Sm80ELb0ELb0ELb1ELb0ELb0ELb0ELb1ELb1EEENS1_21CollectiveEpilogueFwdINS6_IJS8_SA_S9_EEENS6_IJNS7_ILi1EEESI_SI_EEESC_SE_Li128ELb0ELb1ELb1ELb0EEENS1_19SingleTileSchedulerILb0ELb1ELb1ELi128EEEEEEEEEvNT_6ParamsE --------------------------
	.section	.nv.constant0._ZN7cutlass13device_kernelIN5flash19enable_sm80_to_sm89INS1_16FlashAttnFwdSm80INS1_25CollectiveMainloopFwdSm80ILi4ELi1ELb0EN4cute5tupleIJNS5_1CILi128EEENS7_ILi112EEENS7_ILi64EEEEEELi64ENS_6half_tEfNS_4arch4Sm80ELb0ELb0ELb1ELb0ELb0ELb0ELb1ELb1EEENS1_21CollectiveEpilogueFwdINS6_IJS8_SA_S9_EEENS6_IJNS7_ILi1EEESI_SI_EEESC_SE_Li128ELb0ELb1ELb1ELb0EEENS1_19SingleTileSchedulerILb0ELb1ELb1ELi128EEEEEEEEEvNT_6ParamsE,"a",@progbits
	.sectionflags	@""
	.align	4
.nv.constant0._ZN7cutlass13device_kernelIN5flash19enable_sm80_to_sm89INS1_16FlashAttnFwdSm80INS1_25CollectiveMainloopFwdSm80ILi4ELi1ELb0EN4cute5tupleIJNS5_1CILi128EEENS7_ILi112EEENS7_ILi64EEEEEELi64ENS_6half_tEfNS_4arch4Sm80ELb0ELb0ELb1ELb0ELb0ELb0ELb1ELb1EEENS1_21CollectiveEpilogueFwdINS6_IJS8_SA_S9_EEENS6_IJNS7_ILi1EEESI_SI_EEESC_SE_Li128ELb0ELb1ELb1ELb0EEENS1_19SingleTileSchedulerILb0ELb1ELb1ELi128EEEEEEEEEvNT_6ParamsE:
	.zero		1944


//--------------------- .nv.constant0._ZN7cutlass13device_kernelIN5flash19enable_sm80_to_sm89INS1_16FlashAttnFwdSm80INS1_25CollectiveMainloopFwdSm80ILi4ELi1ELb0EN4cute5tupleIJNS5_1CILi128EEENS7_ILi80EEENS7_ILi64EEEEEELi64ENS_6half_tEfNS_4arch4Sm80ELb0ELb0ELb1ELb1ELb0ELb0ELb1ELb1EEENS1_21CollectiveEpilogueFwdINS6_IJS8_SA_S9_EEENS6_IJNS7_ILi1EEESI_SI_EEESC_SE_Li128ELb1ELb1ELb1ELb0EEENS1_36VarlenDynamicPersistentTileSchedulerILi128ELi80ELi128ELi128ELb1ELb1ELb0ELb0ELb1ELb1EEEEEEEEEvNT_6ParamsE --------------------------
	.section	.nv.constant0._ZN7cutlass13device_kernelIN5flash19enable_sm80_to_sm89INS1_16FlashAttnFwdSm80INS1_25CollectiveMainloopFwdSm80ILi4ELi1ELb0EN4cute5tupleIJNS5_1CILi128EEENS7_ILi80EEENS7_ILi64EEEEEELi64ENS_6half_tEfNS_4arch4Sm80ELb0ELb0ELb1ELb1ELb0ELb0ELb1ELb1EEENS1_21CollectiveEpilogueFwdINS6_IJS8_SA_S9_EEENS6_IJNS7_ILi1EEESI_SI_EEESC_SE_Li128ELb1ELb1ELb1ELb0EEENS1_36VarlenDynamicPersistentTileSchedulerILi128ELi80ELi128ELi128ELb1ELb1ELb0ELb0ELb1ELb1EEEEEEEEEvNT_6ParamsE,"a",@progbits
	.sectionflags	@""
	.align	4
.nv.constant0._ZN7cutlass13device_kernelIN5flash19enable_sm80_to_sm89INS1_16FlashAttnFwdSm80INS1_25CollectiveMainloopFwdSm80ILi4ELi1ELb0EN4cute5tupleIJNS5_1CILi128EEENS7_ILi80EEENS7_ILi64EEEEEELi64ENS_6half_tEfNS_4arch4Sm80ELb0ELb0ELb1ELb1ELb0ELb0ELb1ELb1EEENS1_21CollectiveEpilogueFwdINS6_IJS8_SA_S9_EEENS6_IJNS7_ILi1EEESI_SI_EEESC_SE_Li128ELb1ELb1ELb1ELb0EEENS1_36VarlenDynamicPersistentTileSchedulerILi128ELi80ELi128ELi128ELb1ELb1ELb0ELb0ELb1ELb1EEEEEEEEEvNT_6ParamsE:
	.zero		1976


//--------------------- .nv.constant0._ZN7cutlass13device_kernelIN5flash19enable_sm80_to_sm89INS1_16FlashAttnFwdSm80INS1_25CollectiveMainloopFwdSm80ILi4ELi1ELb0EN4cute5tupleIJNS5_1CILi128EEENS7_ILi80EEENS7_ILi64EEEEEELi64ENS_6half_tEfNS_4arch4Sm80ELb0ELb0ELb1ELb1ELb0ELb1ELb1ELb1EEENS1_21CollectiveEpilogueFwdINS6_IJS8_SA_S9_EEENS6_IJNS7_ILi1EEESI_SI_EEESC_SE_Li128ELb1ELb1ELb1ELb0EEENS1_36VarlenDynamicPersistentTileSchedulerILi128ELi80ELi128ELi128ELb1ELb1ELb0ELb0ELb1ELb1EEEEEEEEEvNT_6ParamsE --------------------------
	.section	.nv.constant0._ZN7cutlass13device_kernelIN5flash19enable_sm80_to_sm89INS1_16FlashAttnFwdSm80INS1_25CollectiveMainloopFwdSm80ILi4ELi1ELb0EN4cute5tupleIJNS5_1CILi128EEENS7_ILi80EEENS7_ILi64EEEEEELi64ENS_6half_tEfNS_4arch4Sm80ELb0ELb0ELb1ELb1ELb0ELb1ELb1ELb1EEENS1_21CollectiveEpilogueFwdINS6_IJS8_SA_S9_EEENS6_IJNS7_ILi1EEESI_SI_EEESC_SE_Li128ELb1ELb1ELb1ELb0EEENS1_36VarlenDynamicPersistentTileSchedulerILi128ELi80ELi128ELi128ELb1ELb1ELb0ELb0ELb1ELb1EEEEEEEEEvNT_6ParamsE,"a",@progbits
	.sectionflags	@""
	.align	4
.nv.constant0._ZN7cutlass13device_kernelIN5flash19enable_sm80_to_sm89INS1_16FlashAttnFwdSm80INS1_25CollectiveMainloopFwdSm80ILi4ELi1ELb0EN4cute5tupleIJNS5_1CILi128EEENS7_ILi80EEENS7_ILi64EEEEEELi64ENS_6half_tEfNS_4arch4Sm80ELb0ELb0ELb1ELb1ELb0ELb1ELb1ELb1EEENS1_21CollectiveEpilogueFwdINS6_IJS8_SA_S9_EEENS6_IJNS7_ILi1EEESI_SI_EEESC_SE_Li128ELb1ELb1ELb1ELb0EEENS1_36VarlenDynamicPersistentTileSchedulerILi128ELi80ELi128ELi128ELb1ELb1ELb0ELb0ELb1ELb1EEEEEEEEEvNT_6ParamsE:
	.zero		1976


//--------------------- .nv.constant0._ZN7cutlass13device_kernelIN5flash19enable_sm80_to_sm89INS1_16FlashAttnFwdSm80INS1_25CollectiveMainloopFwdSm80ILi4ELi1ELb0EN4cute5tupleIJNS5_1CILi128EEENS7_ILi96EEENS7_ILi64EEEEEELi64ENS_6half_tEfNS_4arch4Sm80ELb0ELb1ELb1ELb0ELb0ELb0ELb1ELb1EEENS1_21CollectiveEpilogueFwdINS6_IJS8_SA_S9_EEENS6_IJNS7_ILi1EEESI_SI_EEESC_SE_Li128ELb0ELb1ELb1ELb0EEENS1_19SingleTileSchedulerILb0ELb1ELb1ELi128EEEEEEEEEvNT_6ParamsE --------------------------
	.section	.nv.constant0._ZN7cutlass13device_kernelIN5flash19enable_sm80_to_sm89INS1_16FlashAttnFwdSm80INS1_25CollectiveMainloopFwdSm80ILi4ELi1ELb0EN4cute5tupleIJNS5_1CILi128EEENS7_ILi96EEENS7_ILi64EEEEEELi64ENS_6half_tEfNS_4arch4Sm80ELb0ELb1ELb1ELb0ELb0ELb0ELb1ELb1EEENS1_21CollectiveEpilogueFwdINS6_IJS8_SA_S9_EEENS6_IJNS7_ILi1EEESI_SI_EEESC_SE_Li128ELb0ELb1ELb1ELb0EEENS1_19SingleTileSchedulerILb0ELb1ELb1ELi128EEEEEEEEEvNT_6ParamsE,"a",@progbits
	.sectionflags	@""
	.align	4
.nv.constant0._ZN7cutlass13device_kernelIN5flash19enable_sm80_to_sm89INS1_16FlashAttnFwdSm80INS1_25CollectiveMainloopFwdSm80ILi4ELi1ELb0EN4cute5tupleIJNS5_1CILi128EEENS7_ILi96EEENS7_ILi64EEEEEELi64ENS_6half_tEfNS_4arch4Sm80ELb0ELb1ELb1ELb0ELb0ELb0ELb1ELb1EEENS1_21CollectiveEpilogueFwdINS6_IJS8_SA_S9_EEENS6_IJNS7_ILi1EEESI_SI_EEESC_SE_Li128ELb0ELb1ELb1ELb0EEENS1_19SingleTileSchedulerILb0ELb1ELb1ELi128EEEEEEEEEvNT_6ParamsE:
	.zero		1944


//--------------------- .nv.constant0._ZN7cutlass13device_kernelIN5flash19enable_sm80_to_sm89INS1_16FlashAttnFwdSm80INS1_25CollectiveMainloopFwdSm80ILi4ELi1ELb0EN4cute5tupleIJNS5_1CILi128EEENS7_ILi80EEENS7_ILi64EEEEEELi64ENS_6half_tEfNS_4arch4Sm80ELb0ELb1ELb1ELb1ELb0ELb0ELb1ELb1EEENS1_21CollectiveEpilogueFwdINS6_IJS8_SA_S9_EEENS6_IJNS7_ILi1EEESI_SI_EEESC_SE_Li128ELb1ELb1ELb1ELb0EEENS1_36VarlenDynamicPersistentTileSchedulerILi128ELi80ELi128ELi128ELb1ELb1ELb0ELb1ELb0ELb1EEEEEEEEEvNT_6ParamsE --------------------------
	.section	.nv.constant0._ZN7cutlass13device_kernelIN5flash19enable_sm80_to_sm89INS1_16FlashAttnFwdSm80INS1_25CollectiveMainloopFwdSm80ILi4ELi1ELb0EN4cute5tupleIJNS5_1CILi128EEENS7_ILi80EEENS7_ILi64EEEEEELi64ENS_6half_tEfNS_4arch4Sm80ELb0ELb1ELb1ELb1ELb0ELb0ELb1ELb1EEENS1_21CollectiveEpilogueFwdINS6_IJS8_SA_S9_EEENS6_IJNS7_ILi1EEESI_SI_EEESC_SE_Li128ELb1ELb1ELb1ELb0EEENS1_36VarlenDynamicPersistentTileSchedulerILi128ELi80ELi128ELi128ELb1ELb1ELb0ELb1ELb0ELb1EEEEEEEEEvNT_6ParamsE,"a",@progbits
	.sectionflags	@""
	.align	4
.nv.constant0._ZN7cutlass13device_kernelIN5flash19enable_sm80_to_sm89INS1_16FlashAttnFwdSm80INS1_25CollectiveMainloopFwdSm80ILi4ELi1ELb0EN4cute5tupleIJNS5_1CILi128EEENS7_ILi80EEENS7_ILi64EEEEEELi64ENS_6half_tEfNS_4arch4Sm80ELb0ELb1ELb1ELb1ELb0ELb0ELb1ELb1EEENS1_21CollectiveEpilogueFwdINS6_IJS8_SA_S9_EEENS6_IJNS7_ILi1EEESI_SI_EEESC_SE_Li128ELb1ELb1ELb1ELb0EEENS1_36VarlenDynamicPersistentTileSchedulerILi128ELi80ELi128ELi128ELb1ELb1ELb0ELb1ELb0ELb1EEEEEEEEEvNT_6ParamsE:
	.zero		1976


//--------------------- .nv.constant0._ZN7cutlass13device_kernelIN5flash19enable_sm80_to_sm89INS1_16FlashAttnFwdSm80INS1_25CollectiveMainloopFwdSm80ILi4ELi1ELb0EN4cute5tupleIJNS5_1CILi128EEENS7_ILi80EEENS7_ILi64EEEEEELi64ENS_6half_tEfNS_4arch4Sm80ELb0ELb1ELb1ELb1ELb0ELb1ELb1ELb1EEENS1_21CollectiveEpilogueFwdINS6_IJS8_SA_S9_EEENS6_IJNS7_ILi1EEESI_SI_EEESC_SE_Li128ELb1ELb1ELb1ELb0EEENS1_36VarlenDynamicPersistentTileSchedulerILi128ELi80ELi128ELi128ELb1ELb1ELb0ELb1ELb0ELb1EEEEEEEEEvNT_6ParamsE --------------------------
	.section	.nv.constant0._ZN7cutlass13device_kernelIN5flash19enable_sm80_to_sm89INS1_16FlashAttnFwdSm80INS1_25CollectiveMainloopFwdSm80ILi4ELi1ELb0EN4cute5tupleIJNS5_1CILi128EEENS7_ILi80EEENS7_ILi64EEEEEELi64ENS_6half_tEfNS_4arch4Sm80ELb0ELb1ELb1ELb1ELb0ELb1ELb1ELb1EEENS1_21CollectiveEpilogueFwdINS6_IJS8_SA_S9_EEENS6_IJNS7_ILi1EEESI_SI_EEESC_SE_Li128ELb1ELb1ELb1ELb0EEENS1_36VarlenDynamicPersistentTileSchedulerILi128ELi80ELi128ELi128ELb1ELb1ELb0ELb1ELb0ELb1EEEEEEEEEvNT_6ParamsE,"a",@progbits
	.sectionflags	@""
	.align	4
.nv.constant0._ZN7cutlass13device_kernelIN5flash19enable_sm80_to_sm89INS1_16FlashAttnFwdSm80INS1_25CollectiveMainloopFwdSm80ILi4ELi1ELb0EN4cute5tupleIJNS5_1CILi128EEENS7_ILi80EEENS7_ILi64EEEEEELi64ENS_6half_tEfNS_4arch4Sm80ELb0ELb1ELb1ELb1ELb0ELb1ELb1ELb1EEENS1_21CollectiveEpilogueFwdINS6_IJS8_SA_S9_EEENS6_IJNS7_ILi1EEESI_SI_EEESC_SE_Li128ELb1ELb1ELb1ELb0EEENS1_36VarlenDynamicPersistentTileSchedulerILi128ELi80ELi128ELi128ELb1ELb1ELb0ELb1ELb0ELb1EEEEEEEEEvNT_6ParamsE:
	.zero		1976


//--------------------- .nv.constant0._ZN7cutlass13device_kernelIN5flash19enable_sm80_to_sm89INS1_16FlashAttnFwdSm80INS1_25CollectiveMainloopFwdSm80ILi4ELi1ELb0EN4cute5tupleIJNS5_1CILi128EEENS7_ILi112EEENS7_ILi64EEEEEELi64ENS_6half_tEfNS_4arch4Sm80ELb1ELb0ELb1ELb0ELb0ELb0ELb1ELb1EEENS1_21CollectiveEpilogueFwdINS6_IJS8_SA_S9_EEENS6_IJNS7_ILi1EEESI_SI_EEESC_SE_Li128ELb0ELb1ELb1ELb0EEENS1_30DynamicPersistentTileSchedulerILi128ELi128ELb1ELb1ELb0EEEEEEEEEvNT_6ParamsE --------------------------
	.section	.nv.constant0._ZN7cutlass13device_kernelIN5flash19enable_sm80_to_sm89INS1_16FlashAttnFwdSm80INS1_25CollectiveMainloopFwdSm80ILi4ELi1ELb0EN4cute5tupleIJNS5_1CILi128EEENS7_ILi112EEENS7_ILi64EEEEEELi64ENS_6half_tEfNS_4arch4Sm80ELb1ELb0ELb1ELb0ELb0ELb0ELb1ELb1EEENS1_21CollectiveEpilogueFwdINS6_IJS8_SA_S9_EEENS6_IJNS7_ILi1EEESI_SI_EEESC_SE_Li128ELb0ELb1ELb1ELb0EEENS1_30DynamicPersistentTileSchedulerILi128ELi128ELb1ELb1ELb0EEEEEEEEEvNT_6ParamsE,"a",@progbits
	.sectionflags	@""
	.align	4
.nv.constant0._ZN7cutlass13device_kernelIN5flash19enable_sm80_to_sm89INS1_16FlashAttnFwdSm80INS1_25CollectiveMainloopFwdSm80ILi4ELi1ELb0EN4cute5tupleIJNS5_1CILi128EEENS7_ILi112EEENS7_ILi64EEEEEELi64ENS_6half_tEfNS_4arch4Sm80ELb1ELb0ELb1ELb0ELb0ELb0ELb1ELb1EEENS1_21CollectiveEpilogueFwdINS6_IJS8_SA_S9_EEENS6_IJNS7_ILi1EEESI_SI_EEESC_SE_Li128ELb0ELb1ELb1ELb0EEENS1_30DynamicPersistentTileSchedulerILi128ELi128ELb1ELb1ELb0EEEEEEEEEvNT_6ParamsE:
	.zero		1960


//--------------------- .nv.constant0._ZN7cutlass13device_kernelIN5flash19enable_sm80_to_sm89INS1_16FlashAttnFwdSm80INS1_25CollectiveMainloopFwdSm80ILi4ELi1ELb0EN4cute5tupleIJNS5_1CILi128EEENS7_ILi80EEENS7_ILi64EEEEEELi64ENS_6half_tEfNS_4arch4Sm80ELb1ELb0ELb1ELb1ELb0ELb0ELb1ELb1EEENS1_21CollectiveEpilogueFwdINS6_IJS8_SA_S9_EEENS6_IJNS7_ILi1EEESI_SI_EEESC_SE_Li128ELb1ELb1ELb1ELb0EEENS1_36VarlenDynamicPersistentTileSchedulerILi128ELi80ELi128ELi128ELb1ELb1ELb0ELb1ELb1ELb1EEEEEEEEEvNT_6ParamsE --------------------------
	.section	.nv.constant0._ZN7cutlass13device_kernelIN5flash19enable_sm80_to_sm89INS1_16FlashAttnFwdSm80INS1_25CollectiveMainloopFwdSm80ILi4ELi1ELb0EN4cute5tupleIJNS5_1CILi128EEENS7_ILi80EEENS7_ILi64EEEEEELi64ENS_6half_tEfNS_4arch4Sm80ELb1ELb0ELb1ELb1ELb0ELb0ELb1ELb1EEENS1_21CollectiveEpilogueFwdINS6_IJS8_SA_S9_EEENS6_IJNS7_ILi1EEESI_SI_EEESC_SE_Li128ELb1ELb1ELb1ELb0EEENS1_36VarlenDynamicPersistentTileSchedulerILi128ELi80ELi128ELi128ELb1ELb1ELb0ELb1ELb1ELb1EEEEEEEEEvNT_6ParamsE,"a",@progbits
	.sectionflags	@""
	.align	4
.nv.constant0._ZN7cutlass13device_kernelIN5flash19enable_sm80_to_sm89INS1_16FlashAttnFwdSm80INS1_25CollectiveMainloopFwdSm80ILi4ELi1ELb0EN4cute5tupleIJNS5_1CILi128EEENS7_ILi80EEENS7_ILi64EEEEEELi64ENS_6half_tEfNS_4arch4Sm80ELb1ELb0ELb1ELb1ELb0ELb0ELb1ELb1EEENS1_21CollectiveEpilogueFwdINS6_IJS8_SA_S9_EEENS6_IJNS7_ILi1EEESI_SI_EEESC_SE_Li128ELb1ELb1ELb1ELb0EEENS1_36VarlenDynamicPersistentTileSchedulerILi128ELi80ELi128ELi128ELb1ELb1ELb0ELb1ELb1ELb1EEEEEEEEEvNT_6ParamsE:
	.zero		1976


//--------------------- .nv.constant0._ZN7cutlass13device_kernelIN5flash19enable_sm80_to_sm89INS1_16FlashAttnFwdSm80INS1_25CollectiveMainloopFwdSm80ILi4ELi1ELb0EN4cute5tupleIJNS5_1CILi128EEENS7_ILi80EEENS7_ILi64EEEEEELi64ENS_6half_tEfNS_4arch4Sm80ELb1ELb0ELb1ELb1ELb0ELb1ELb1ELb1EEENS1_21CollectiveEpilogueFwdINS6_IJS8_SA_S9_EEENS6_IJNS7_ILi1EEESI_SI_EEESC_SE_Li128ELb1ELb1ELb1ELb0EEENS1_36VarlenDynamicPersistentTileSchedulerILi128ELi80ELi128ELi128ELb1ELb1ELb0ELb1ELb1ELb1EEEEEEEEEvNT_6ParamsE --------------------------
	.section	.nv.constant0._ZN7cutlass13device_kernelIN5flash19enable_sm80_to_sm89INS1_16FlashAttnFwdSm80INS1_25CollectiveMainloopFwdSm80ILi4ELi1ELb0EN4cute5tupleIJNS5_1CILi128EEENS7_ILi80EEENS7_ILi64EEEEEELi64ENS_6half_tEfNS_4arch4Sm80ELb1ELb0ELb1ELb1ELb0ELb1ELb1ELb1EEENS1_21CollectiveEpilogueFwdINS6_IJS8_SA_S9_EEENS6_IJNS7_ILi1EEESI_SI_EEESC_SE_Li128ELb1ELb1ELb1ELb0EEENS1_36VarlenDynamicPersistentTileSchedulerILi128ELi80ELi128ELi128ELb1ELb1ELb0ELb1ELb1ELb1EEEEEEEEEvNT_6ParamsE,"a",@progbits
	.sectionflags	@""
	.align	4
.nv.constant0._ZN7cutlass13device_kernelIN5flash19enable_sm80_to_sm89INS1_16FlashAttnFwdSm80INS1_25CollectiveMainloopFwdSm80ILi4ELi1ELb0EN4cute5tupleIJNS5_1CILi128EEENS7_ILi80EEENS7_ILi64EEEEEELi64ENS_6half_tEfNS_4arch4Sm80ELb1ELb0ELb1ELb1ELb0ELb1ELb1ELb1EEENS1_21CollectiveEpilogueFwdINS6_IJS8_SA_S9_EEENS6_IJNS7_ILi1EEESI_SI_EEESC_SE_Li128ELb1ELb1ELb1ELb0EEENS1_36VarlenDynamicPersistentTileSchedulerILi128ELi80ELi128ELi128ELb1ELb1ELb0ELb1ELb1ELb1EEEEEEEEEvNT_6ParamsE:
	.zero		1976


//--------------------- SYMBOLS --------------------------

	.type		.nv.reservedSmem.offset0,@object
	.size		.nv.reservedSmem.offset0,0x4
